//
// Generated by NVIDIA NVVM Compiler
//
// Compiler Build ID: CL-36424714
// Cuda compilation tools, release 13.0, V13.0.88
// Based on NVVM 20.0.0
//

.version 9.0
.target sm_100
.address_size 64

	// .globl	_Z17selection_elitismPyiPiS_ii

.visible .entry _Z17selection_elitismPyiPiS_ii(
	.param .u64 .ptr .align 1 _Z17selection_elitismPyiPiS_ii_param_0,
	.param .u32 _Z17selection_elitismPyiPiS_ii_param_1,
	.param .u64 .ptr .align 1 _Z17selection_elitismPyiPiS_ii_param_2,
	.param .u64 .ptr .align 1 _Z17selection_elitismPyiPiS_ii_param_3,
	.param .u32 _Z17selection_elitismPyiPiS_ii_param_4,
	.param .u32 _Z17selection_elitismPyiPiS_ii_param_5
)
{
	.reg .pred 	%p<49>;
	.reg .b32 	%r<305>;
	.reg .b64 	%rd<66>;

	ld.param.u32 	%r122, [_Z17selection_elitismPyiPiS_ii_param_1];
	ld.param.u64 	%rd8, [_Z17selection_elitismPyiPiS_ii_param_3];
	ld.param.u32 	%r123, [_Z17selection_elitismPyiPiS_ii_param_4];
	ld.param.u32 	%r124, [_Z17selection_elitismPyiPiS_ii_param_5];
	cvta.to.global.u64 	%rd1, %rd8;
	mov.u32 	%r125, %ctaid.x;
	mov.u32 	%r126, %ntid.x;
	mov.u32 	%r127, %tid.x;
	mad.lo.s32 	%r1, %r125, %r126, %r127;
	setp.le.s32 	%p1, %r124, %r1;
	@%p1 bra 	$L__BB0_27;
	mul.lo.s32 	%r2, %r123, %r1;
	setp.lt.s32 	%p2, %r123, 1;
	mov.b32 	%r275, 0;
	@%p2 bra 	$L__BB0_14;
	setp.lt.u32 	%p3, %r123, 16;
	mov.b32 	%r263, 0;
	mov.u32 	%r275, %r263;
	mov.u32 	%r295, %r263;
	@%p3 bra 	$L__BB0_5;
	and.b32  	%r132, %r123, 2147483632;
	neg.s32 	%r293, %r132;
	mad.lo.s32 	%r292, %r122, %r2, %r122;
	add.s32 	%r133, %r2, 2;
	mul.lo.s32 	%r291, %r122, %r133;
	add.s32 	%r134, %r2, 3;
	mul.lo.s32 	%r290, %r122, %r134;
	add.s32 	%r135, %r2, 4;
	mul.lo.s32 	%r289, %r122, %r135;
	add.s32 	%r136, %r2, 5;
	mul.lo.s32 	%r288, %r122, %r136;
	add.s32 	%r137, %r2, 6;
	mul.lo.s32 	%r287, %r122, %r137;
	add.s32 	%r138, %r2, 7;
	mul.lo.s32 	%r286, %r122, %r138;
	add.s32 	%r139, %r2, 8;
	mul.lo.s32 	%r285, %r122, %r139;
	add.s32 	%r140, %r2, 9;
	mul.lo.s32 	%r284, %r122, %r140;
	add.s32 	%r141, %r2, 10;
	mul.lo.s32 	%r283, %r122, %r141;
	add.s32 	%r142, %r2, 11;
	mul.lo.s32 	%r282, %r122, %r142;
	add.s32 	%r143, %r2, 12;
	mul.lo.s32 	%r281, %r122, %r143;
	add.s32 	%r144, %r2, 13;
	mul.lo.s32 	%r280, %r122, %r144;
	add.s32 	%r145, %r2, 14;
	mul.lo.s32 	%r279, %r122, %r145;
	add.s32 	%r146, %r2, 15;
	mul.lo.s32 	%r278, %r122, %r146;
	mul.lo.s32 	%r147, %r123, %r122;
	mul.lo.s32 	%r277, %r147, %r1;
	mov.b32 	%r275, 0;
	mov.u32 	%r276, %r2;
	mov.u32 	%r295, %r275;
$L__BB0_4:
	.pragma "nounroll";
	ld.param.u64 	%rd64, [_Z17selection_elitismPyiPiS_ii_param_2];
	and.b32  	%r263, %r123, 2147483632;
	mul.wide.s32 	%rd9, %r276, 4;
	cvta.to.global.u64 	%rd10, %rd64;
	add.s64 	%rd11, %rd10, %rd9;
	ld.global.u32 	%r148, [%rd11];
	setp.gt.s32 	%p4, %r148, %r295;
	max.s32 	%r149, %r148, %r295;
	selp.b32 	%r150, %r277, %r275, %p4;
	ld.global.u32 	%r151, [%rd11+4];
	setp.gt.s32 	%p5, %r151, %r149;
	max.s32 	%r152, %r151, %r149;
	selp.b32 	%r153, %r292, %r150, %p5;
	ld.global.u32 	%r154, [%rd11+8];
	setp.gt.s32 	%p6, %r154, %r152;
	max.s32 	%r155, %r154, %r152;
	selp.b32 	%r156, %r291, %r153, %p6;
	ld.global.u32 	%r157, [%rd11+12];
	setp.gt.s32 	%p7, %r157, %r155;
	max.s32 	%r158, %r157, %r155;
	selp.b32 	%r159, %r290, %r156, %p7;
	ld.global.u32 	%r160, [%rd11+16];
	setp.gt.s32 	%p8, %r160, %r158;
	max.s32 	%r161, %r160, %r158;
	selp.b32 	%r162, %r289, %r159, %p8;
	ld.global.u32 	%r163, [%rd11+20];
	setp.gt.s32 	%p9, %r163, %r161;
	max.s32 	%r164, %r163, %r161;
	selp.b32 	%r165, %r288, %r162, %p9;
	ld.global.u32 	%r166, [%rd11+24];
	setp.gt.s32 	%p10, %r166, %r164;
	max.s32 	%r167, %r166, %r164;
	selp.b32 	%r168, %r287, %r165, %p10;
	ld.global.u32 	%r169, [%rd11+28];
	setp.gt.s32 	%p11, %r169, %r167;
	max.s32 	%r170, %r169, %r167;
	selp.b32 	%r171, %r286, %r168, %p11;
	ld.global.u32 	%r172, [%rd11+32];
	setp.gt.s32 	%p12, %r172, %r170;
	max.s32 	%r173, %r172, %r170;
	selp.b32 	%r174, %r285, %r171, %p12;
	ld.global.u32 	%r175, [%rd11+36];
	setp.gt.s32 	%p13, %r175, %r173;
	max.s32 	%r176, %r175, %r173;
	selp.b32 	%r177, %r284, %r174, %p13;
	ld.global.u32 	%r178, [%rd11+40];
	setp.gt.s32 	%p14, %r178, %r176;
	max.s32 	%r179, %r178, %r176;
	selp.b32 	%r180, %r283, %r177, %p14;
	ld.global.u32 	%r181, [%rd11+44];
	setp.gt.s32 	%p15, %r181, %r179;
	max.s32 	%r182, %r181, %r179;
	selp.b32 	%r183, %r282, %r180, %p15;
	ld.global.u32 	%r184, [%rd11+48];
	setp.gt.s32 	%p16, %r184, %r182;
	max.s32 	%r185, %r184, %r182;
	selp.b32 	%r186, %r281, %r183, %p16;
	ld.global.u32 	%r187, [%rd11+52];
	setp.gt.s32 	%p17, %r187, %r185;
	max.s32 	%r188, %r187, %r185;
	selp.b32 	%r189, %r280, %r186, %p17;
	ld.global.u32 	%r190, [%rd11+56];
	setp.gt.s32 	%p18, %r190, %r188;
	max.s32 	%r191, %r190, %r188;
	selp.b32 	%r192, %r279, %r189, %p18;
	ld.global.u32 	%r193, [%rd11+60];
	setp.gt.s32 	%p19, %r193, %r191;
	max.s32 	%r295, %r193, %r191;
	selp.b32 	%r275, %r278, %r192, %p19;
	add.s32 	%r293, %r293, 16;
	shl.b32 	%r194, %r122, 4;
	add.s32 	%r292, %r292, %r194;
	add.s32 	%r291, %r291, %r194;
	add.s32 	%r290, %r290, %r194;
	add.s32 	%r289, %r289, %r194;
	add.s32 	%r288, %r288, %r194;
	add.s32 	%r287, %r287, %r194;
	add.s32 	%r286, %r286, %r194;
	add.s32 	%r285, %r285, %r194;
	add.s32 	%r284, %r284, %r194;
	add.s32 	%r283, %r283, %r194;
	add.s32 	%r282, %r282, %r194;
	add.s32 	%r281, %r281, %r194;
	add.s32 	%r280, %r280, %r194;
	add.s32 	%r279, %r279, %r194;
	add.s32 	%r278, %r278, %r194;
	add.s32 	%r277, %r277, %r194;
	add.s32 	%r276, %r276, 16;
	setp.eq.s32 	%p20, %r293, 0;
	@%p20 bra 	$L__BB0_5;
	bra.uni 	$L__BB0_4;
$L__BB0_5:
	and.b32  	%r24, %r123, 15;
	setp.eq.s32 	%p21, %r24, 0;
	@%p21 bra 	$L__BB0_14;
	ld.param.u64 	%rd65, [_Z17selection_elitismPyiPiS_ii_param_2];
	cvta.to.global.u64 	%rd2, %rd65;
	and.b32  	%r25, %r123, 7;
	setp.lt.u32 	%p22, %r24, 8;
	@%p22 bra 	$L__BB0_8;
	add.s32 	%r196, %r263, %r2;
	mul.wide.s32 	%rd12, %r196, 4;
	add.s64 	%rd13, %rd2, %rd12;
	ld.global.u32 	%r197, [%rd13];
	setp.gt.s32 	%p23, %r197, %r295;
	mul.lo.s32 	%r198, %r196, %r122;
	max.s32 	%r199, %r197, %r295;
	selp.b32 	%r200, %r198, %r275, %p23;
	ld.global.u32 	%r201, [%rd13+4];
	setp.gt.s32 	%p24, %r201, %r199;
	add.s32 	%r202, %r198, %r122;
	max.s32 	%r203, %r201, %r199;
	selp.b32 	%r204, %r202, %r200, %p24;
	add.s32 	%r205, %r196, 2;
	ld.global.u32 	%r206, [%rd13+8];
	setp.gt.s32 	%p25, %r206, %r203;
	mul.lo.s32 	%r207, %r205, %r122;
	max.s32 	%r208, %r206, %r203;
	selp.b32 	%r209, %r207, %r204, %p25;
	add.s32 	%r210, %r196, 3;
	ld.global.u32 	%r211, [%rd13+12];
	setp.gt.s32 	%p26, %r211, %r208;
	mul.lo.s32 	%r212, %r210, %r122;
	max.s32 	%r213, %r211, %r208;
	selp.b32 	%r214, %r212, %r209, %p26;
	add.s32 	%r215, %r196, 4;
	ld.global.u32 	%r216, [%rd13+16];
	setp.gt.s32 	%p27, %r216, %r213;
	mul.lo.s32 	%r217, %r215, %r122;
	max.s32 	%r218, %r216, %r213;
	selp.b32 	%r219, %r217, %r214, %p27;
	add.s32 	%r220, %r196, 5;
	ld.global.u32 	%r221, [%rd13+20];
	setp.gt.s32 	%p28, %r221, %r218;
	mul.lo.s32 	%r222, %r220, %r122;
	max.s32 	%r223, %r221, %r218;
	selp.b32 	%r224, %r222, %r219, %p28;
	add.s32 	%r225, %r196, 6;
	ld.global.u32 	%r226, [%rd13+24];
	setp.gt.s32 	%p29, %r226, %r223;
	mul.lo.s32 	%r227, %r225, %r122;
	max.s32 	%r228, %r226, %r223;
	selp.b32 	%r229, %r227, %r224, %p29;
	add.s32 	%r230, %r196, 7;
	ld.global.u32 	%r231, [%rd13+28];
	setp.gt.s32 	%p30, %r231, %r228;
	mul.lo.s32 	%r232, %r230, %r122;
	max.s32 	%r295, %r231, %r228;
	selp.b32 	%r275, %r232, %r229, %p30;
	add.s32 	%r263, %r263, 8;
$L__BB0_8:
	setp.eq.s32 	%p31, %r25, 0;
	@%p31 bra 	$L__BB0_14;
	and.b32  	%r33, %r123, 3;
	setp.lt.u32 	%p32, %r25, 4;
	@%p32 bra 	$L__BB0_11;
	add.s32 	%r234, %r263, %r2;
	mul.wide.s32 	%rd14, %r234, 4;
	add.s64 	%rd15, %rd2, %rd14;
	ld.global.u32 	%r235, [%rd15];
	setp.gt.s32 	%p33, %r235, %r295;
	mul.lo.s32 	%r236, %r234, %r122;
	max.s32 	%r237, %r235, %r295;
	selp.b32 	%r238, %r236, %r275, %p33;
	ld.global.u32 	%r239, [%rd15+4];
	setp.gt.s32 	%p34, %r239, %r237;
	add.s32 	%r240, %r236, %r122;
	max.s32 	%r241, %r239, %r237;
	selp.b32 	%r242, %r240, %r238, %p34;
	add.s32 	%r243, %r234, 2;
	ld.global.u32 	%r244, [%rd15+8];
	setp.gt.s32 	%p35, %r244, %r241;
	mul.lo.s32 	%r245, %r243, %r122;
	max.s32 	%r246, %r244, %r241;
	selp.b32 	%r247, %r245, %r242, %p35;
	add.s32 	%r248, %r234, 3;
	ld.global.u32 	%r249, [%rd15+12];
	setp.gt.s32 	%p36, %r249, %r246;
	mul.lo.s32 	%r250, %r248, %r122;
	max.s32 	%r295, %r249, %r246;
	selp.b32 	%r275, %r250, %r247, %p36;
	add.s32 	%r263, %r263, 4;
$L__BB0_11:
	setp.eq.s32 	%p37, %r33, 0;
	@%p37 bra 	$L__BB0_14;
	add.s32 	%r271, %r263, %r2;
	mul.lo.s32 	%r272, %r122, %r271;
	neg.s32 	%r270, %r33;
$L__BB0_13:
	.pragma "nounroll";
	mul.wide.s32 	%rd16, %r271, 4;
	add.s64 	%rd17, %rd2, %rd16;
	ld.global.u32 	%r251, [%rd17];
	setp.gt.s32 	%p38, %r251, %r295;
	max.s32 	%r295, %r251, %r295;
	selp.b32 	%r275, %r272, %r275, %p38;
	add.s32 	%r272, %r272, %r122;
	add.s32 	%r271, %r271, 1;
	add.s32 	%r270, %r270, 1;
	setp.ne.s32 	%p39, %r270, 0;
	@%p39 bra 	$L__BB0_13;
$L__BB0_14:
	setp.lt.s32 	%p40, %r122, 1;
	@%p40 bra 	$L__BB0_27;
	ld.param.u64 	%rd63, [_Z17selection_elitismPyiPiS_ii_param_0];
	cvta.to.global.u64 	%rd3, %rd63;
	mul.lo.s32 	%r55, %r122, %r1;
	add.s32 	%r253, %r122, -1;
	and.b32  	%r56, %r122, 15;
	setp.lt.u32 	%p41, %r253, 15;
	mov.b32 	%r299, 0;
	@%p41 bra 	$L__BB0_18;
	and.b32  	%r299, %r122, 2147483632;
	neg.s32 	%r298, %r299;
	add.s64 	%rd4, %rd3, 64;
	add.s64 	%rd5, %rd1, 64;
	mov.u32 	%r296, %r55;
	mov.u32 	%r297, %r275;
$L__BB0_17:
	.pragma "nounroll";
	mul.wide.s32 	%rd18, %r297, 8;
	add.s64 	%rd19, %rd4, %rd18;
	mul.wide.s32 	%rd20, %r296, 8;
	add.s64 	%rd21, %rd5, %rd20;
	ld.global.u64 	%rd22, [%rd19+-64];
	st.global.u64 	[%rd21+-64], %rd22;
	ld.global.u64 	%rd23, [%rd19+-56];
	st.global.u64 	[%rd21+-56], %rd23;
	ld.global.u64 	%rd24, [%rd19+-48];
	st.global.u64 	[%rd21+-48], %rd24;
	ld.global.u64 	%rd25, [%rd19+-40];
	st.global.u64 	[%rd21+-40], %rd25;
	ld.global.u64 	%rd26, [%rd19+-32];
	st.global.u64 	[%rd21+-32], %rd26;
	ld.global.u64 	%rd27, [%rd19+-24];
	st.global.u64 	[%rd21+-24], %rd27;
	ld.global.u64 	%rd28, [%rd19+-16];
	st.global.u64 	[%rd21+-16], %rd28;
	ld.global.u64 	%rd29, [%rd19+-8];
	st.global.u64 	[%rd21+-8], %rd29;
	ld.global.u64 	%rd30, [%rd19];
	st.global.u64 	[%rd21], %rd30;
	ld.global.u64 	%rd31, [%rd19+8];
	st.global.u64 	[%rd21+8], %rd31;
	ld.global.u64 	%rd32, [%rd19+16];
	st.global.u64 	[%rd21+16], %rd32;
	ld.global.u64 	%rd33, [%rd19+24];
	st.global.u64 	[%rd21+24], %rd33;
	ld.global.u64 	%rd34, [%rd19+32];
	st.global.u64 	[%rd21+32], %rd34;
	ld.global.u64 	%rd35, [%rd19+40];
	st.global.u64 	[%rd21+40], %rd35;
	ld.global.u64 	%rd36, [%rd19+48];
	st.global.u64 	[%rd21+48], %rd36;
	ld.global.u64 	%rd37, [%rd19+56];
	st.global.u64 	[%rd21+56], %rd37;
	add.s32 	%r298, %r298, 16;
	add.s32 	%r297, %r297, 16;
	add.s32 	%r296, %r296, 16;
	setp.ne.s32 	%p42, %r298, 0;
	@%p42 bra 	$L__BB0_17;
$L__BB0_18:
	setp.eq.s32 	%p43, %r56, 0;
	@%p43 bra 	$L__BB0_27;
	and.b32  	%r107, %r122, 7;
	setp.lt.u32 	%p44, %r56, 8;
	@%p44 bra 	$L__BB0_21;
	add.s32 	%r254, %r299, %r275;
	mul.wide.s32 	%rd38, %r254, 8;
	add.s64 	%rd39, %rd3, %rd38;
	ld.global.u64 	%rd40, [%rd39];
	add.s32 	%r255, %r299, %r55;
	mul.wide.s32 	%rd41, %r255, 8;
	add.s64 	%rd42, %rd1, %rd41;
	st.global.u64 	[%rd42], %rd40;
	ld.global.u64 	%rd43, [%rd39+8];
	st.global.u64 	[%rd42+8], %rd43;
	ld.global.u64 	%rd44, [%rd39+16];
	st.global.u64 	[%rd42+16], %rd44;
	ld.global.u64 	%rd45, [%rd39+24];
	st.global.u64 	[%rd42+24], %rd45;
	ld.global.u64 	%rd46, [%rd39+32];
	st.global.u64 	[%rd42+32], %rd46;
	ld.global.u64 	%rd47, [%rd39+40];
	st.global.u64 	[%rd42+40], %rd47;
	ld.global.u64 	%rd48, [%rd39+48];
	st.global.u64 	[%rd42+48], %rd48;
	ld.global.u64 	%rd49, [%rd39+56];
	st.global.u64 	[%rd42+56], %rd49;
	add.s32 	%r299, %r299, 8;
$L__BB0_21:
	setp.eq.s32 	%p45, %r107, 0;
	@%p45 bra 	$L__BB0_27;
	and.b32  	%r110, %r122, 3;
	setp.lt.u32 	%p46, %r107, 4;
	@%p46 bra 	$L__BB0_24;
	add.s32 	%r256, %r299, %r275;
	mul.wide.s32 	%rd50, %r256, 8;
	add.s64 	%rd51, %rd3, %rd50;
	ld.global.u64 	%rd52, [%rd51];
	add.s32 	%r257, %r299, %r55;
	mul.wide.s32 	%rd53, %r257, 8;
	add.s64 	%rd54, %rd1, %rd53;
	st.global.u64 	[%rd54], %rd52;
	ld.global.u64 	%rd55, [%rd51+8];
	st.global.u64 	[%rd54+8], %rd55;
	ld.global.u64 	%rd56, [%rd51+16];
	st.global.u64 	[%rd54+16], %rd56;
	ld.global.u64 	%rd57, [%rd51+24];
	st.global.u64 	[%rd54+24], %rd57;
	add.s32 	%r299, %r299, 4;
$L__BB0_24:
	setp.eq.s32 	%p47, %r110, 0;
	@%p47 bra 	$L__BB0_27;
	add.s32 	%r304, %r299, %r55;
	add.s32 	%r303, %r275, %r299;
	neg.s32 	%r302, %r110;
$L__BB0_26:
	.pragma "nounroll";
	mul.wide.s32 	%rd58, %r304, 8;
	add.s64 	%rd59, %rd1, %rd58;
	mul.wide.s32 	%rd60, %r303, 8;
	add.s64 	%rd61, %rd3, %rd60;
	ld.global.u64 	%rd62, [%rd61];
	st.global.u64 	[%rd59], %rd62;
	add.s32 	%r304, %r304, 1;
	add.s32 	%r303, %r303, 1;
	add.s32 	%r302, %r302, 1;
	setp.ne.s32 	%p48, %r302, 0;
	@%p48 bra 	$L__BB0_26;
$L__BB0_27:
	ret;

}
	// .globl	_Z23selection_roulettewheelPyiPiS_Pfii
.visible .entry _Z23selection_roulettewheelPyiPiS_Pfii(
	.param .u64 .ptr .align 1 _Z23selection_roulettewheelPyiPiS_Pfii_param_0,
	.param .u32 _Z23selection_roulettewheelPyiPiS_Pfii_param_1,
	.param .u64 .ptr .align 1 _Z23selection_roulettewheelPyiPiS_Pfii_param_2,
	.param .u64 .ptr .align 1 _Z23selection_roulettewheelPyiPiS_Pfii_param_3,
	.param .u64 .ptr .align 1 _Z23selection_roulettewheelPyiPiS_Pfii_param_4,
	.param .u32 _Z23selection_roulettewheelPyiPiS_Pfii_param_5,
	.param .u32 _Z23selection_roulettewheelPyiPiS_Pfii_param_6
)
{
	.reg .pred 	%p<35>;
	.reg .b32 	%r<239>;
	.reg .b32 	%f<78>;
	.reg .b64 	%rd<55>;

	ld.param.u64 	%rd16, [_Z23selection_roulettewheelPyiPiS_Pfii_param_0];
	ld.param.u64 	%rd17, [_Z23selection_roulettewheelPyiPiS_Pfii_param_2];
	ld.param.u64 	%rd14, [_Z23selection_roulettewheelPyiPiS_Pfii_param_3];
	ld.param.u64 	%rd15, [_Z23selection_roulettewheelPyiPiS_Pfii_param_4];
	ld.param.u32 	%r64, [_Z23selection_roulettewheelPyiPiS_Pfii_param_5];
	ld.param.u32 	%r65, [_Z23selection_roulettewheelPyiPiS_Pfii_param_6];
	cvta.to.global.u64 	%rd1, %rd16;
	cvta.to.global.u64 	%rd2, %rd17;
	mov.u32 	%r66, %ctaid.x;
	mov.u32 	%r67, %ntid.x;
	mov.u32 	%r68, %tid.x;
	mad.lo.s32 	%r1, %r66, %r67, %r68;
	setp.le.s32 	%p1, %r65, %r1;
	@%p1 bra 	$L__BB1_55;
	mul.lo.s32 	%r2, %r64, %r1;
	setp.lt.s32 	%p2, %r64, 1;
	mov.b32 	%r233, 0;
	mov.b32 	%r232, 100000000;
	@%p2 bra 	$L__BB1_14;
	and.b32  	%r3, %r64, 15;
	setp.lt.u32 	%p3, %r64, 16;
	mov.b32 	%r232, 100000000;
	mov.b32 	%r220, 0;
	mov.u32 	%r233, %r220;
	@%p3 bra 	$L__BB1_5;
	and.b32  	%r220, %r64, 2147483632;
	neg.s32 	%r210, %r220;
	add.s64 	%rd3, %rd2, 32;
	mov.b32 	%r232, 100000000;
	mov.b32 	%r233, 0;
	mov.u32 	%r209, %r2;
$L__BB1_4:
	.pragma "nounroll";
	mul.wide.s32 	%rd18, %r209, 4;
	add.s64 	%rd19, %rd3, %rd18;
	ld.global.u32 	%r76, [%rd19+-32];
	min.u32 	%r77, %r76, %r232;
	add.s32 	%r78, %r76, %r233;
	ld.global.u32 	%r79, [%rd19+-28];
	min.u32 	%r80, %r79, %r77;
	add.s32 	%r81, %r79, %r78;
	ld.global.u32 	%r82, [%rd19+-24];
	min.u32 	%r83, %r82, %r80;
	add.s32 	%r84, %r82, %r81;
	ld.global.u32 	%r85, [%rd19+-20];
	min.u32 	%r86, %r85, %r83;
	add.s32 	%r87, %r85, %r84;
	ld.global.u32 	%r88, [%rd19+-16];
	min.u32 	%r89, %r88, %r86;
	add.s32 	%r90, %r88, %r87;
	ld.global.u32 	%r91, [%rd19+-12];
	min.u32 	%r92, %r91, %r89;
	add.s32 	%r93, %r91, %r90;
	ld.global.u32 	%r94, [%rd19+-8];
	min.u32 	%r95, %r94, %r92;
	add.s32 	%r96, %r94, %r93;
	ld.global.u32 	%r97, [%rd19+-4];
	min.u32 	%r98, %r97, %r95;
	add.s32 	%r99, %r97, %r96;
	ld.global.u32 	%r100, [%rd19];
	min.u32 	%r101, %r100, %r98;
	add.s32 	%r102, %r100, %r99;
	ld.global.u32 	%r103, [%rd19+4];
	min.u32 	%r104, %r103, %r101;
	add.s32 	%r105, %r103, %r102;
	ld.global.u32 	%r106, [%rd19+8];
	min.u32 	%r107, %r106, %r104;
	add.s32 	%r108, %r106, %r105;
	ld.global.u32 	%r109, [%rd19+12];
	min.u32 	%r110, %r109, %r107;
	add.s32 	%r111, %r109, %r108;
	ld.global.u32 	%r112, [%rd19+16];
	min.u32 	%r113, %r112, %r110;
	add.s32 	%r114, %r112, %r111;
	ld.global.u32 	%r115, [%rd19+20];
	min.u32 	%r116, %r115, %r113;
	add.s32 	%r117, %r115, %r114;
	ld.global.u32 	%r118, [%rd19+24];
	min.u32 	%r119, %r118, %r116;
	add.s32 	%r120, %r118, %r117;
	ld.global.u32 	%r121, [%rd19+28];
	min.u32 	%r232, %r121, %r119;
	add.s32 	%r233, %r121, %r120;
	add.s32 	%r210, %r210, 16;
	add.s32 	%r209, %r209, 16;
	setp.ne.s32 	%p4, %r210, 0;
	@%p4 bra 	$L__BB1_4;
$L__BB1_5:
	setp.eq.s32 	%p5, %r3, 0;
	@%p5 bra 	$L__BB1_14;
	and.b32  	%r19, %r64, 7;
	setp.lt.u32 	%p6, %r3, 8;
	@%p6 bra 	$L__BB1_8;
	add.s32 	%r123, %r220, %r2;
	mul.wide.s32 	%rd20, %r123, 4;
	add.s64 	%rd21, %rd2, %rd20;
	ld.global.u32 	%r124, [%rd21];
	min.u32 	%r125, %r124, %r232;
	add.s32 	%r126, %r124, %r233;
	ld.global.u32 	%r127, [%rd21+4];
	min.u32 	%r128, %r127, %r125;
	add.s32 	%r129, %r127, %r126;
	ld.global.u32 	%r130, [%rd21+8];
	min.u32 	%r131, %r130, %r128;
	add.s32 	%r132, %r130, %r129;
	ld.global.u32 	%r133, [%rd21+12];
	min.u32 	%r134, %r133, %r131;
	add.s32 	%r135, %r133, %r132;
	ld.global.u32 	%r136, [%rd21+16];
	min.u32 	%r137, %r136, %r134;
	add.s32 	%r138, %r136, %r135;
	ld.global.u32 	%r139, [%rd21+20];
	min.u32 	%r140, %r139, %r137;
	add.s32 	%r141, %r139, %r138;
	ld.global.u32 	%r142, [%rd21+24];
	min.u32 	%r143, %r142, %r140;
	add.s32 	%r144, %r142, %r141;
	ld.global.u32 	%r145, [%rd21+28];
	min.u32 	%r232, %r145, %r143;
	add.s32 	%r233, %r145, %r144;
	add.s32 	%r220, %r220, 8;
$L__BB1_8:
	setp.eq.s32 	%p7, %r19, 0;
	@%p7 bra 	$L__BB1_14;
	and.b32  	%r28, %r64, 3;
	setp.lt.u32 	%p8, %r19, 4;
	@%p8 bra 	$L__BB1_11;
	add.s32 	%r147, %r220, %r2;
	mul.wide.s32 	%rd22, %r147, 4;
	add.s64 	%rd23, %rd2, %rd22;
	ld.global.u32 	%r148, [%rd23];
	min.u32 	%r149, %r148, %r232;
	add.s32 	%r150, %r148, %r233;
	ld.global.u32 	%r151, [%rd23+4];
	min.u32 	%r152, %r151, %r149;
	add.s32 	%r153, %r151, %r150;
	ld.global.u32 	%r154, [%rd23+8];
	min.u32 	%r155, %r154, %r152;
	add.s32 	%r156, %r154, %r153;
	ld.global.u32 	%r157, [%rd23+12];
	min.u32 	%r232, %r157, %r155;
	add.s32 	%r233, %r157, %r156;
	add.s32 	%r220, %r220, 4;
$L__BB1_11:
	setp.eq.s32 	%p9, %r28, 0;
	@%p9 bra 	$L__BB1_14;
	add.s32 	%r229, %r220, %r2;
	neg.s32 	%r228, %r28;
$L__BB1_13:
	.pragma "nounroll";
	mul.wide.s32 	%rd24, %r229, 4;
	add.s64 	%rd25, %rd2, %rd24;
	ld.global.u32 	%r158, [%rd25];
	min.u32 	%r232, %r158, %r232;
	add.s32 	%r233, %r158, %r233;
	add.s32 	%r229, %r229, 1;
	add.s32 	%r228, %r228, 1;
	setp.ne.s32 	%p10, %r228, 0;
	@%p10 bra 	$L__BB1_13;
$L__BB1_14:
	setp.lt.s32 	%p11, %r64, 1;
	mul.lo.s32 	%r159, %r232, %r64;
	sub.s32 	%r49, %r233, %r159;
	@%p11 bra 	$L__BB1_55;
	cvta.to.global.u64 	%rd26, %rd15;
	mul.wide.s32 	%rd27, %r1, 4;
	add.s64 	%rd4, %rd26, %rd27;
	cvta.to.global.u64 	%rd28, %rd14;
	mul.wide.s32 	%rd29, %r1, 8;
	add.s64 	%rd5, %rd28, %rd29;
	and.b32  	%r50, %r64, 7;
	setp.lt.u32 	%p12, %r64, 8;
	mov.f32 	%f71, 0f00000000;
	mov.b32 	%r237, 0;
	@%p12 bra 	$L__BB1_34;
	and.b32  	%r237, %r64, 2147483640;
	neg.s32 	%r235, %r237;
	add.s64 	%rd6, %rd2, 16;
	add.s64 	%rd7, %rd1, 32;
	mov.f32 	%f71, 0f00000000;
	mov.u32 	%r234, %r2;
$L__BB1_17:
	.pragma "nounroll";
	mul.wide.s32 	%rd30, %r234, 4;
	add.s64 	%rd8, %rd6, %rd30;
	mul.wide.s32 	%rd31, %r234, 8;
	add.s64 	%rd9, %rd7, %rd31;
	ld.global.u32 	%r161, [%rd8+-16];
	sub.s32 	%r162, %r161, %r232;
	div.u32 	%r163, %r162, %r49;
	cvt.rn.f32.u32 	%f46, %r163;
	add.f32 	%f2, %f71, %f46;
	ld.global.f32 	%f65, [%rd4];
	setp.leu.f32 	%p13, %f2, %f65;
	@%p13 bra 	$L__BB1_19;
	ld.global.u64 	%rd32, [%rd9+-32];
	st.global.u64 	[%rd5], %rd32;
	ld.global.f32 	%f65, [%rd4];
$L__BB1_19:
	ld.global.u32 	%r164, [%rd8+-12];
	sub.s32 	%r165, %r164, %r232;
	div.u32 	%r166, %r165, %r49;
	cvt.rn.f32.u32 	%f47, %r166;
	add.f32 	%f6, %f2, %f47;
	setp.leu.f32 	%p14, %f6, %f65;
	@%p14 bra 	$L__BB1_21;
	ld.global.u64 	%rd33, [%rd9+-24];
	st.global.u64 	[%rd5], %rd33;
	ld.global.f32 	%f65, [%rd4];
$L__BB1_21:
	ld.global.u32 	%r167, [%rd8+-8];
	sub.s32 	%r168, %r167, %r232;
	div.u32 	%r169, %r168, %r49;
	cvt.rn.f32.u32 	%f48, %r169;
	add.f32 	%f9, %f6, %f48;
	setp.leu.f32 	%p15, %f9, %f65;
	@%p15 bra 	$L__BB1_23;
	ld.global.u64 	%rd34, [%rd9+-16];
	st.global.u64 	[%rd5], %rd34;
	ld.global.f32 	%f65, [%rd4];
$L__BB1_23:
	ld.global.u32 	%r170, [%rd8+-4];
	sub.s32 	%r171, %r170, %r232;
	div.u32 	%r172, %r171, %r49;
	cvt.rn.f32.u32 	%f49, %r172;
	add.f32 	%f12, %f9, %f49;
	setp.leu.f32 	%p16, %f12, %f65;
	@%p16 bra 	$L__BB1_25;
	ld.global.u64 	%rd35, [%rd9+-8];
	st.global.u64 	[%rd5], %rd35;
	ld.global.f32 	%f65, [%rd4];
$L__BB1_25:
	ld.global.u32 	%r173, [%rd8];
	sub.s32 	%r174, %r173, %r232;
	div.u32 	%r175, %r174, %r49;
	cvt.rn.f32.u32 	%f50, %r175;
	add.f32 	%f15, %f12, %f50;
	setp.leu.f32 	%p17, %f15, %f65;
	@%p17 bra 	$L__BB1_27;
	ld.global.u64 	%rd36, [%rd9];
	st.global.u64 	[%rd5], %rd36;
	ld.global.f32 	%f65, [%rd4];
$L__BB1_27:
	ld.global.u32 	%r176, [%rd8+4];
	sub.s32 	%r177, %r176, %r232;
	div.u32 	%r178, %r177, %r49;
	cvt.rn.f32.u32 	%f51, %r178;
	add.f32 	%f18, %f15, %f51;
	setp.leu.f32 	%p18, %f18, %f65;
	@%p18 bra 	$L__BB1_29;
	ld.global.u64 	%rd37, [%rd9+8];
	st.global.u64 	[%rd5], %rd37;
	ld.global.f32 	%f65, [%rd4];
$L__BB1_29:
	ld.global.u32 	%r179, [%rd8+8];
	sub.s32 	%r180, %r179, %r232;
	div.u32 	%r181, %r180, %r49;
	cvt.rn.f32.u32 	%f52, %r181;
	add.f32 	%f21, %f18, %f52;
	setp.leu.f32 	%p19, %f21, %f65;
	@%p19 bra 	$L__BB1_31;
	ld.global.u64 	%rd38, [%rd9+16];
	st.global.u64 	[%rd5], %rd38;
	ld.global.f32 	%f65, [%rd4];
$L__BB1_31:
	ld.global.u32 	%r182, [%rd8+12];
	sub.s32 	%r183, %r182, %r232;
	div.u32 	%r184, %r183, %r49;
	cvt.rn.f32.u32 	%f53, %r184;
	add.f32 	%f71, %f21, %f53;
	setp.leu.f32 	%p20, %f71, %f65;
	@%p20 bra 	$L__BB1_33;
	ld.global.u64 	%rd39, [%rd9+24];
	st.global.u64 	[%rd5], %rd39;
$L__BB1_33:
	add.s32 	%r235, %r235, 8;
	add.s32 	%r234, %r234, 8;
	setp.ne.s32 	%p21, %r235, 0;
	@%p21 bra 	$L__BB1_17;
$L__BB1_34:
	setp.eq.s32 	%p22, %r50, 0;
	@%p22 bra 	$L__BB1_55;
	and.b32  	%r58, %r64, 3;
	setp.lt.u32 	%p23, %r50, 4;
	@%p23 bra 	$L__BB1_45;
	add.s32 	%r185, %r237, %r2;
	mul.wide.s32 	%rd40, %r185, 4;
	add.s64 	%rd10, %rd2, %rd40;
	ld.global.u32 	%r186, [%rd10];
	sub.s32 	%r187, %r186, %r232;
	div.u32 	%r188, %r187, %r49;
	cvt.rn.f32.u32 	%f54, %r188;
	add.f32 	%f26, %f71, %f54;
	ld.global.f32 	%f73, [%rd4];
	setp.leu.f32 	%p24, %f26, %f73;
	mul.wide.s32 	%rd41, %r185, 8;
	add.s64 	%rd11, %rd1, %rd41;
	@%p24 bra 	$L__BB1_38;
	ld.global.u64 	%rd42, [%rd11];
	st.global.u64 	[%rd5], %rd42;
	ld.global.f32 	%f73, [%rd4];
$L__BB1_38:
	ld.global.u32 	%r189, [%rd10+4];
	sub.s32 	%r190, %r189, %r232;
	div.u32 	%r191, %r190, %r49;
	cvt.rn.f32.u32 	%f55, %r191;
	add.f32 	%f30, %f26, %f55;
	setp.leu.f32 	%p25, %f30, %f73;
	@%p25 bra 	$L__BB1_40;
	ld.global.u64 	%rd43, [%rd11+8];
	st.global.u64 	[%rd5], %rd43;
	ld.global.f32 	%f73, [%rd4];
$L__BB1_40:
	ld.global.u32 	%r192, [%rd10+8];
	sub.s32 	%r193, %r192, %r232;
	div.u32 	%r194, %r193, %r49;
	cvt.rn.f32.u32 	%f56, %r194;
	add.f32 	%f33, %f30, %f56;
	setp.leu.f32 	%p26, %f33, %f73;
	@%p26 bra 	$L__BB1_42;
	ld.global.u64 	%rd44, [%rd11+16];
	st.global.u64 	[%rd5], %rd44;
	ld.global.f32 	%f73, [%rd4];
$L__BB1_42:
	ld.global.u32 	%r195, [%rd10+12];
	sub.s32 	%r196, %r195, %r232;
	div.u32 	%r197, %r196, %r49;
	cvt.rn.f32.u32 	%f57, %r197;
	add.f32 	%f71, %f33, %f57;
	setp.leu.f32 	%p27, %f71, %f73;
	@%p27 bra 	$L__BB1_44;
	ld.global.u64 	%rd45, [%rd11+24];
	st.global.u64 	[%rd5], %rd45;
$L__BB1_44:
	add.s32 	%r237, %r237, 4;
$L__BB1_45:
	setp.eq.s32 	%p28, %r58, 0;
	@%p28 bra 	$L__BB1_55;
	setp.eq.s32 	%p29, %r58, 1;
	@%p29 bra 	$L__BB1_52;
	add.s32 	%r198, %r237, %r2;
	mul.wide.s32 	%rd46, %r198, 4;
	add.s64 	%rd12, %rd2, %rd46;
	ld.global.u32 	%r199, [%rd12];
	sub.s32 	%r200, %r199, %r232;
	div.u32 	%r201, %r200, %r49;
	cvt.rn.f32.u32 	%f58, %r201;
	add.f32 	%f38, %f71, %f58;
	ld.global.f32 	%f76, [%rd4];
	setp.leu.f32 	%p30, %f38, %f76;
	mul.wide.s32 	%rd47, %r198, 8;
	add.s64 	%rd13, %rd1, %rd47;
	@%p30 bra 	$L__BB1_49;
	ld.global.u64 	%rd48, [%rd13];
	st.global.u64 	[%rd5], %rd48;
	ld.global.f32 	%f76, [%rd4];
$L__BB1_49:
	ld.global.u32 	%r202, [%rd12+4];
	sub.s32 	%r203, %r202, %r232;
	div.u32 	%r204, %r203, %r49;
	cvt.rn.f32.u32 	%f59, %r204;
	add.f32 	%f71, %f38, %f59;
	setp.leu.f32 	%p31, %f71, %f76;
	@%p31 bra 	$L__BB1_51;
	ld.global.u64 	%rd49, [%rd13+8];
	st.global.u64 	[%rd5], %rd49;
$L__BB1_51:
	add.s32 	%r237, %r237, 2;
$L__BB1_52:
	and.b32  	%r205, %r64, 1;
	setp.eq.b32 	%p32, %r205, 1;
	not.pred 	%p33, %p32;
	@%p33 bra 	$L__BB1_55;
	add.s32 	%r63, %r237, %r2;
	mul.wide.s32 	%rd50, %r63, 4;
	add.s64 	%rd51, %rd2, %rd50;
	ld.global.u32 	%r206, [%rd51];
	sub.s32 	%r207, %r206, %r232;
	div.u32 	%r208, %r207, %r49;
	cvt.rn.f32.u32 	%f60, %r208;
	add.f32 	%f61, %f71, %f60;
	ld.global.f32 	%f62, [%rd4];
	setp.leu.f32 	%p34, %f61, %f62;
	@%p34 bra 	$L__BB1_55;
	mul.wide.s32 	%rd52, %r63, 8;
	add.s64 	%rd53, %rd1, %rd52;
	ld.global.u64 	%rd54, [%rd53];
	st.global.u64 	[%rd5], %rd54;
$L__BB1_55:
	ret;

}


// ===== COMPILED SASS (sm_100) =====

	.target	sm_100

	.elftype	@"ET_EXEC"


//--------------------- .note.nv.tkinfo           --------------------------
	.section	.note.nv.tkinfo,"",@"SHT_NOTE"
	.sectionflags	@"SHF_NOTE_NV_TKINFO"
	.tkinfo
        /*0018*/ 	.word	0x00000002
        /*0030*/ 	.string	""
        /*0030*/ 	.string	"ptxas"
        /*0030*/ 	.string	"Cuda compilation tools, release 13.0, V13.0.88"
        /*0030*/ 	.string	"Build cuda_13.0.r13.0/compiler.36424714_0"
        /*0030*/ 	.string	"-arch sm_100 -m 64 "



//--------------------- .note.nv.cuinfo           --------------------------
	.section	.note.nv.cuinfo,"",@"SHT_NOTE"
	.sectionflags	@"SHF_NOTE_NV_CUINFO"
        /*0018*/ 	.short	0x0002
        /*001a*/ 	.short	0x0064
        /*001c*/ 	.short	0x0082
	.zero		2


//--------------------- .nv.info                  --------------------------
	.section	.nv.info,"",@"SHT_CUDA_INFO"
	.align	4


	//----- nvinfo : EIATTR_REGCOUNT
	.align		4
        /*0000*/ 	.byte	0x04, 0x2f
        /*0002*/ 	.short	(.L_1 - .L_0)
	.align		4
.L_0:
        /*0004*/ 	.word	index@(_Z17selection_elitismPyiPiS_ii)
        /*0008*/ 	.word	0x00000020


	//----- nvinfo : EIATTR_FRAME_SIZE
	.align		4
.L_1:
        /*000c*/ 	.byte	0x04, 0x11
        /*000e*/ 	.short	(.L_3 - .L_2)
	.align		4
.L_2:
        /*0010*/ 	.word	index@(_Z17selection_elitismPyiPiS_ii)
        /*0014*/ 	.word	0x00000000


	//----- nvinfo : EIATTR_REGCOUNT
	.align		4
.L_3:
        /*0018*/ 	.byte	0x04, 0x2f
        /*001a*/ 	.short	(.L_5 - .L_4)
	.align		4
.L_4:
        /*001c*/ 	.word	index@(_Z23selection_roulettewheelPyiPiS_Pfii)
        /*0020*/ 	.word	0x0000001e


	//----- nvinfo : EIATTR_FRAME_SIZE
	.align		4
.L_5:
        /*0024*/ 	.byte	0x04, 0x11
        /*0026*/ 	.short	(.L_7 - .L_6)
	.align		4
.L_6:
        /*0028*/ 	.word	index@(_Z23selection_roulettewheelPyiPiS_Pfii)
        /*002c*/ 	.word	0x00000000


	//----- nvinfo : EIATTR_MIN_STACK_SIZE
	.align		4
.L_7:
        /*0030*/ 	.byte	0x04, 0x12
        /*0032*/ 	.short	(.L_9 - .L_8)
	.align		4
.L_8:
        /*0034*/ 	.word	index@(_Z23selection_roulettewheelPyiPiS_Pfii)
        /*0038*/ 	.word	0x00000000


	//----- nvinfo : EIATTR_MIN_STACK_SIZE
	.align		4
.L_9:
        /*003c*/ 	.byte	0x04, 0x12
        /*003e*/ 	.short	(.L_11 - .L_10)
	.align		4
.L_10:
        /*0040*/ 	.word	index@(_Z17selection_elitismPyiPiS_ii)
        /*0044*/ 	.word	0x00000000
.L_11:


//--------------------- .nv.compat                --------------------------
	.section	.nv.compat,"",@"SHT_CUDA_COMPAT_INFO"
	.align	4
        /*0000*/ 	.byte	0x02, 0x09, 0x00, 0x00, 0x02, 0x02, 0x01, 0x00, 0x02, 0x05, 0x05, 0x00, 0x03, 0x07, 0x01, 0x01
        /*0010*/ 	.byte	0x02, 0x03, 0x00, 0x00, 0x02, 0x06, 0x01, 0x00, 0x04, 0x0b, 0x08, 0x00, 0x09, 0x00, 0x00, 0x00
        /*0020*/ 	.byte	0x00, 0x00, 0x00, 0x00


//--------------------- .nv.info._Z23selection_roulettewheelPyiPiS_Pfii --------------------------
	.section	.nv.info._Z23selection_roulettewheelPyiPiS_Pfii,"",@"SHT_CUDA_INFO"
	.sectionflags	@""
	.align	4


	//----- nvinfo : EIATTR_CUDA_API_VERSION
	.align		4
        /*0000*/ 	.byte	0x04, 0x37
        /*0002*/ 	.short	(.L_13 - .L_12)
.L_12:
        /*0004*/ 	.word	0x00000082


	//----- nvinfo : EIATTR_KPARAM_INFO
	.align		4
.L_13:
        /*0008*/ 	.byte	0x04, 0x17
        /*000a*/ 	.short	(.L_15 - .L_14)
.L_14:
        /*000c*/ 	.word	0x00000000
        /*0010*/ 	.short	0x0006
        /*0012*/ 	.short	0x002c
        /*0014*/ 	.byte	0x00, 0xf0, 0x11, 0x00


	//----- nvinfo : EIATTR_KPARAM_INFO
	.align		4
.L_15:
        /*0018*/ 	.byte	0x04, 0x17
        /*001a*/ 	.short	(.L_17 - .L_16)
.L_16:
        /*001c*/ 	.word	0x00000000
        /*0020*/ 	.short	0x0005
        /*0022*/ 	.short	0x0028
        /*0024*/ 	.byte	0x00, 0xf0, 0x11, 0x00


	//----- nvinfo : EIATTR_KPARAM_INFO
	.align		4
.L_17:
        /*0028*/ 	.byte	0x04, 0x17
        /*002a*/ 	.short	(.L_19 - .L_18)
.L_18:
        /*002c*/ 	.word	0x00000000
        /*0030*/ 	.short	0x0004
        /*0032*/ 	.short	0x0020
        /*0034*/ 	.byte	0x00, 0xf5, 0x21, 0x00


	//----- nvinfo : EIATTR_KPARAM_INFO
	.align		4
.L_19:
        /*0038*/ 	.byte	0x04, 0x17
        /*003a*/ 	.short	(.L_21 - .L_20)
.L_20:
        /*003c*/ 	.word	0x00000000
        /*0040*/ 	.short	0x0003
        /*0042*/ 	.short	0x0018
        /*0044*/ 	.byte	0x00, 0xf5, 0x21, 0x00


	//----- nvinfo : EIATTR_KPARAM_INFO
	.align		4
.L_21:
        /*0048*/ 	.byte	0x04, 0x17
        /*004a*/ 	.short	(.L_23 - .L_22)
.L_22:
        /*004c*/ 	.word	0x00000000
        /*0050*/ 	.short	0x0002
        /*0052*/ 	.short	0x0010
        /*0054*/ 	.byte	0x00, 0xf5, 0x21, 0x00


	//----- nvinfo : EIATTR_KPARAM_INFO
	.align		4
.L_23:
        /*0058*/ 	.byte	0x04, 0x17
        /*005a*/ 	.short	(.L_25 - .L_24)
.L_24:
        /*005c*/ 	.word	0x00000000
        /*0060*/ 	.short	0x0001
        /*0062*/ 	.short	0x0008
        /*0064*/ 	.byte	0x00, 0xf0, 0x11, 0x00


	//----- nvinfo : EIATTR_KPARAM_INFO
	.align		4
.L_25:
        /*0068*/ 	.byte	0x04, 0x17
        /*006a*/ 	.short	(.L_27 - .L_26)
.L_26:
        /*006c*/ 	.word	0x00000000
        /*0070*/ 	.short	0x0000
        /*0072*/ 	.short	0x0000
        /*0074*/ 	.byte	0x00, 0xf5, 0x21, 0x00


	//----- nvinfo : EIATTR_SPARSE_MMA_MASK
	.align		4
.L_27:
        /*0078*/ 	.byte	0x03, 0x50
        /*007a*/ 	.short	0x0000


	//----- nvinfo : EIATTR_MAXREG_COUNT
	.align		4
        /*007c*/ 	.byte	0x03, 0x1b
        /*007e*/ 	.short	0x00ff


	//----- nvinfo : EIATTR_MERCURY_ISA_VERSION
	.align		4
        /*0080*/ 	.byte	0x03, 0x5f
        /*0082*/ 	.short	0x0101


	//----- nvinfo : EIATTR_VRC_CTA_INIT_COUNT
	.align		4
        /*0084*/ 	.byte	0x02, 0x4a
	.zero		1
	.zero		1


	//----- nvinfo : EIATTR_EXIT_INSTR_OFFSETS
	.align		4
        /*0088*/ 	.byte	0x04, 0x1c
        /*008a*/ 	.short	(.L_29 - .L_28)


	//   ....[0]....
.L_28:
        /*008c*/ 	.word	0x00000070


	//   ....[1]....
        /*0090*/ 	.word	0x000007b0


	//   ....[2]....
        /*0094*/ 	.word	0x00001380


	//   ....[3]....
        /*0098*/ 	.word	0x00001950


	//   ....[4]....
        /*009c*/ 	.word	0x00001cf0


	//   ....[5]....
        /*00a0*/ 	.word	0x00001eb0


	//   ....[6]....
        /*00a4*/ 	.word	0x00001f00


	//----- nvinfo : EIATTR_CRS_STACK_SIZE
	.align		4
.L_29:
        /*00a8*/ 	.byte	0x04, 0x1e
        /*00aa*/ 	.short	(.L_31 - .L_30)
.L_30:
        /*00ac*/ 	.word	0x00000000


	//----- nvinfo : EIATTR_CBANK_PARAM_SIZE
	.align		4
.L_31:
        /*00b0*/ 	.byte	0x03, 0x19
        /*00b2*/ 	.short	0x0030


	//----- nvinfo : EIATTR_PARAM_CBANK
	.align		4
        /*00b4*/ 	.byte	0x04, 0x0a
        /*00b6*/ 	.short	(.L_33 - .L_32)
	.align		4
.L_32:
        /*00b8*/ 	.word	index@(.nv.constant0._Z23selection_roulettewheelPyiPiS_Pfii)
        /*00bc*/ 	.short	0x0380
        /*00be*/ 	.short	0x0030


	//----- nvinfo : EIATTR_SW_WAR
	.align		4
.L_33:
        /*00c0*/ 	.byte	0x04, 0x36
        /*00c2*/ 	.short	(.L_35 - .L_34)
.L_34:
        /*00c4*/ 	.word	0x00000008
.L_35:


//--------------------- .nv.info._Z17selection_elitismPyiPiS_ii --------------------------
	.section	.nv.info._Z17selection_elitismPyiPiS_ii,"",@"SHT_CUDA_INFO"
	.sectionflags	@""
	.align	4


	//----- nvinfo : EIATTR_CUDA_API_VERSION
	.align		4
        /*0000*/ 	.byte	0x04, 0x37
        /*0002*/ 	.short	(.L_37 - .L_36)
.L_36:
        /*0004*/ 	.word	0x00000082


	//----- nvinfo : EIATTR_KPARAM_INFO
	.align		4
.L_37:
        /*0008*/ 	.byte	0x04, 0x17
        /*000a*/ 	.short	(.L_39 - .L_38)
.L_38:
        /*000c*/ 	.word	0x00000000
        /*0010*/ 	.short	0x0005
        /*0012*/ 	.short	0x0024
        /*0014*/ 	.byte	0x00, 0xf0, 0x11, 0x00


	//----- nvinfo : EIATTR_KPARAM_INFO
	.align		4
.L_39:
        /*0018*/ 	.byte	0x04, 0x17
        /*001a*/ 	.short	(.L_41 - .L_40)
.L_40:
        /*001c*/ 	.word	0x00000000
        /*0020*/ 	.short	0x0004
        /*0022*/ 	.short	0x0020
        /*0024*/ 	.byte	0x00, 0xf0, 0x11, 0x00


	//----- nvinfo : EIATTR_KPARAM_INFO
	.align		4
.L_41:
        /*0028*/ 	.byte	0x04, 0x17
        /*002a*/ 	.short	(.L_43 - .L_42)
.L_42:
        /*002c*/ 	.word	0x00000000
        /*0030*/ 	.short	0x0003
        /*0032*/ 	.short	0x0018
        /*0034*/ 	.byte	0x00, 0xf5, 0x21, 0x00


	//----- nvinfo : EIATTR_KPARAM_INFO
	.align		4
.L_43:
        /*0038*/ 	.byte	0x04, 0x17
        /*003a*/ 	.short	(.L_45 - .L_44)
.L_44:
        /*003c*/ 	.word	0x00000000
        /*0040*/ 	.short	0x0002
        /*0042*/ 	.short	0x0010
        /*0044*/ 	.byte	0x00, 0xf5, 0x21, 0x00


	//----- nvinfo : EIATTR_KPARAM_INFO
	.align		4
.L_45:
        /*0048*/ 	.byte	0x04, 0x17
        /*004a*/ 	.short	(.L_47 - .L_46)
.L_46:
        /*004c*/ 	.word	0x00000000
        /*0050*/ 	.short	0x0001
        /*0052*/ 	.short	0x0008
        /*0054*/ 	.byte	0x00, 0xf0, 0x11, 0x00


	//----- nvinfo : EIATTR_KPARAM_INFO
	.align		4
.L_47:
        /*0058*/ 	.byte	0x04, 0x17
        /*005a*/ 	.short	(.L_49 - .L_48)
.L_48:
        /*005c*/ 	.word	0x00000000
        /*0060*/ 	.short	0x0000
        /*0062*/ 	.short	0x0000
        /*0064*/ 	.byte	0x00, 0xf5, 0x21, 0x00


	//----- nvinfo : EIATTR_SPARSE_MMA_MASK
	.align		4
.L_49:
        /*0068*/ 	.byte	0x03, 0x50
        /*006a*/ 	.short	0x0000


	//----- nvinfo : EIATTR_MAXREG_COUNT
	.align		4
        /*006c*/ 	.byte	0x03, 0x1b
        /*006e*/ 	.short	0x00ff


	//----- nvinfo : EIATTR_MERCURY_ISA_VERSION
	.align		4
        /*0070*/ 	.byte	0x03, 0x5f
        /*0072*/ 	.short	0x0101


	//----- nvinfo : EIATTR_VRC_CTA_INIT_COUNT
	.align		4
        /*0074*/ 	.byte	0x02, 0x4a
	.zero		1
	.zero		1


	//----- nvinfo : EIATTR_EXIT_INSTR_OFFSETS
	.align		4
        /*0078*/ 	.byte	0x04, 0x1c
        /*007a*/ 	.short	(.L_51 - .L_50)


	//   ....[0]....
.L_50:
        /*007c*/ 	.word	0x00000070


	//   ....[1]....
        /*0080*/ 	.word	0x00000ef0


	//   ....[2]....
        /*0084*/ 	.word	0x000012c0


	//   ....[3]....
        /*0088*/ 	.word	0x00001480


	//   ....[4]....
        /*008c*/ 	.word	0x000015c0


	//   ....[5]....
        /*0090*/ 	.word	0x000016b0


	//----- nvinfo : EIATTR_CBANK_PARAM_SIZE
	.align		4
.L_51:
        /*0094*/ 	.byte	0x03, 0x19
        /*0096*/ 	.short	0x0028


	//----- nvinfo : EIATTR_PARAM_CBANK
	.align		4
        /*0098*/ 	.byte	0x04, 0x0a
        /*009a*/ 	.short	(.L_53 - .L_52)
	.align		4
.L_52:
        /*009c*/ 	.word	index@(.nv.constant0._Z17selection_elitismPyiPiS_ii)
        /*00a0*/ 	.short	0x0380
        /*00a2*/ 	.short	0x0028


	//----- nvinfo : EIATTR_SW_WAR
	.align		4
.L_53:
        /*00a4*/ 	.byte	0x04, 0x36
        /*00a6*/ 	.short	(.L_55 - .L_54)
.L_54:
        /*00a8*/ 	.word	0x00000008
.L_55:


//--------------------- .nv.callgraph             --------------------------
	.section	.nv.callgraph,"",@"SHT_CUDA_CALLGRAPH"
	.align	4
	.sectionentsize	8
	.align		4
        /*0000*/ 	.word	0x00000000
	.align		4
        /*0004*/ 	.word	0xffffffff
	.align		4
        /*0008*/ 	.word	0x00000000
	.align		4
        /*000c*/ 	.word	0xfffffffe
	.align		4
        /*0010*/ 	.word	0x00000000
	.align		4
        /*0014*/ 	.word	0xfffffffd
	.align		4
        /*0018*/ 	.word	0x00000000
	.align		4
        /*001c*/ 	.word	0xfffffffc


//--------------------- .text._Z23selection_roulettewheelPyiPiS_Pfii --------------------------
	.section	.text._Z23selection_roulettewheelPyiPiS_Pfii,"ax",@progbits
	.align	128
        .global         _Z23selection_roulettewheelPyiPiS_Pfii
        .type           _Z23selection_roulettewheelPyiPiS_Pfii,@function
        .size           _Z23selection_roulettewheelPyiPiS_Pfii,(.L_x_27 - _Z23selection_roulettewheelPyiPiS_Pfii)
        .other          _Z23selection_roulettewheelPyiPiS_Pfii,@"STO_CUDA_ENTRY STV_DEFAULT"
_Z23selection_roulettewheelPyiPiS_Pfii:
.text._Z23selection_roulettewheelPyiPiS_Pfii:
[----:B------:R-:W-:Y:S01]  /*0000*/  LDC R1, c[0x0][0x37c] ;  /* 0x0000df00ff017b82 */ /* 0x000fe20000000800 */
[----:B------:R-:W0:Y:S07]  /*0010*/  S2R R0, SR_TID.X ;  /* 0x0000000000007919 */ /* 0x000e2e0000002100 */
[----:B------:R-:W0:Y:S01]  /*0020*/  S2UR UR4, SR_CTAID.X ;  /* 0x00000000000479c3 */ /* 0x000e220000002500 */
[----:B------:R-:W1:Y:S07]  /*0030*/  LDCU UR5, c[0x0][0x3ac] ;  /* 0x00007580ff0577ac */ /* 0x000e6e0008000800 */
[----:B------:R-:W0:Y:S02]  /*0040*/  LDC R13, c[0x0][0x360] ;  /* 0x0000d800ff0d7b82 */ /* 0x000e240000000800 */
[----:B0-----:R-:W-:-:S05]  /*0050*/  IMAD R13, R13, UR4, R0 ;  /* 0x000000040d0d7c24 */ /* 0x001fca000f8e0200 */
[----:B-1----:R-:W-:-:S13]  /*0060*/  ISETP.GE.AND P0, PT, R13, UR5, PT ;  /* 0x000000050d007c0c */ /* 0x002fda000bf06270 */
[----:B------:R-:W-:Y:S05]  /*0070*/  @P0 EXIT ;  /* 0x000000000000094d */ /* 0x000fea0003800000 */
[----:B------:R-:W0:Y:S01]  /*0080*/  LDC R8, c[0x0][0x3a8] ;  /* 0x0000ea00ff087b82 */ /* 0x000e220000000800 */
[----:B------:R-:W1:Y:S01]  /*0090*/  LDCU.64 UR8, c[0x0][0x358] ;  /* 0x00006b00ff0877ac */ /* 0x000e620008000a00 */
[----:B------:R-:W-:Y:S02]  /*00a0*/  IMAD.MOV.U32 R7, RZ, RZ, RZ ;  /* 0x000000ffff077224 */ /* 0x000fe400078e00ff */
[----:B------:R-:W-:Y:S01]  /*00b0*/  IMAD.MOV.U32 R0, RZ, RZ, 0x5f5e100 ;  /* 0x05f5e100ff007424 */ /* 0x000fe200078e00ff */
[----:B0-----:R-:W-:Y:S01]  /*00c0*/  ISETP.GE.AND P0, PT, R8, 0x1, PT ;  /* 0x000000010800780c */ /* 0x001fe20003f06270 */
[----:B------:R-:W-:-:S12]  /*00d0*/  IMAD R2, R13, R8, RZ ;  /* 0x000000080d027224 */ /* 0x000fd800078e02ff */
[----:B-1----:R-:W-:Y:S05]  /*00e0*/  @!P0 BRA `(.L_x_0) ;  /* 0x0000000400b08947 */ /* 0x002fea0003800000 */
[C---:B------:R-:W-:Y:S01]  /*00f0*/  ISETP.GE.U32.AND P1, PT, R8.reuse, 0x10, PT ;  /* 0x000000100800780c */ /* 0x040fe20003f26070 */
[----:B------:R-:W-:Y:S01]  /*0100*/  HFMA2 R3, -RZ, RZ, 0, 0 ;  /* 0x00000000ff037431 */ /* 0x000fe200000001ff */
[----:B------:R-:W-:Y:S01]  /*0110*/  LOP3.LUT R27, R8, 0xf, RZ, 0xc0, !PT ;  /* 0x0000000f081b7812 */ /* 0x000fe200078ec0ff */
[----:B------:R-:W-:Y:S02]  /*0120*/  IMAD.MOV.U32 R0, RZ, RZ, 0x5f5e100 ;  /* 0x05f5e100ff007424 */ /* 0x000fe400078e00ff */
[----:B------:R-:W-:Y:S01]  /*0130*/  IMAD.MOV.U32 R7, RZ, RZ, RZ ;  /* 0x000000ffff077224 */ /* 0x000fe200078e00ff */
[----:B------:R-:W-:-:S07]  /*0140*/  ISETP.NE.AND P2, PT, R27, RZ, PT ;  /* 0x000000ff1b00720c */ /* 0x000fce0003f45270 */
[----:B------:R-:W-:Y:S06]  /*0150*/  @!P1 BRA `(.L_x_1) ;  /* 0x0000000000bc9947 */ /* 0x000fec0003800000 */
[----:B------:R-:W0:Y:S01]  /*0160*/  LDCU.64 UR4, c[0x0][0x390] ;  /* 0x00007200ff0477ac */ /* 0x000e220008000a00 */
[----:B------:R-:W-:Y:S01]  /*0170*/  LOP3.LUT R3, R8, 0x7ffffff0, RZ, 0xc0, !PT ;  /* 0x7ffffff008037812 */ /* 0x000fe200078ec0ff */
[----:B------:R-:W-:Y:S01]  /*0180*/  IMAD.MOV.U32 R0, RZ, RZ, 0x5f5e100 ;  /* 0x05f5e100ff007424 */ /* 0x000fe200078e00ff */
[----:B------:R-:W-:Y:S01]  /*0190*/  MOV R6, R2 ;  /* 0x0000000200067202 */ /* 0x000fe20000000f00 */
[----:B------:R-:W-:Y:S02]  /*01a0*/  IMAD.MOV.U32 R7, RZ, RZ, RZ ;  /* 0x000000ffff077224 */ /* 0x000fe400078e00ff */
[----:B------:R-:W-:Y:S01]  /*01b0*/  IMAD.MOV R26, RZ, RZ, -R3 ;  /* 0x000000ffff1a7224 */ /* 0x000fe200078e0a03 */
[----:B0-----:R-:W-:-:S04]  /*01c0*/  UIADD3 UR4, UP0, UPT, UR4, 0x20, URZ ;  /* 0x0000002004047890 */ /* 0x001fc8000ff1e0ff */
[----:B------:R-:W-:-:S12]  /*01d0*/  UIADD3.X UR5, UPT, UPT, URZ, UR5, URZ, UP0, !UPT ;  /* 0x00000005ff057290 */ /* 0x000fd800087fe4ff */
.L_x_2:
[----:B------:R-:W-:Y:S02]  /*01e0*/  IMAD.U32 R4, RZ, RZ, UR4 ;  /* 0x00000004ff047e24 */ /* 0x000fe4000f8e00ff */
[----:B------:R-:W-:Y:S02]  /*01f0*/  IMAD.U32 R5, RZ, RZ, UR5 ;  /* 0x00000005ff057e24 */ /* 0x000fe4000f8e00ff */
[----:B------:R-:W-:-:S05]  /*0200*/  IMAD.WIDE R4, R6, 0x4, R4 ;  /* 0x0000000406047825 */ /* 0x000fca00078e0204 */
[----:B------:R-:W2:Y:S04]  /*0210*/  LDG.E R24, desc[UR8][R4.64+-0x20] ;  /* 0xffffe00804187981 */ /* 0x000ea8000c1e1900 */
[----:B------:R-:W2:Y:S04]  /*0220*/  LDG.E R25, desc[UR8][R4.64+-0x1c] ;  /* 0xffffe40804197981 */ /* 0x000ea8000c1e1900 */
[----:B------:R-:W3:Y:S04]  /*0230*/  LDG.E R23, desc[UR8][R4.64+-0x18] ;  /* 0xffffe80804177981 */ /* 0x000ee8000c1e1900 */
[----:B------:R-:W3:Y:S04]  /*0240*/  LDG.E R20, desc[UR8][R4.64+-0x14] ;  /* 0xffffec0804147981 */ /* 0x000ee8000c1e1900 */
[----:B------:R-:W4:Y:S04]  /*0250*/  LDG.E R21, desc[UR8][R4.64+-0x10] ;  /* 0xfffff00804157981 */ /* 0x000f28000c1e1900 */
[----:B------:R-:W4:Y:S04]  /*0260*/  LDG.E R18, desc[UR8][R4.64+-0xc] ;  /* 0xfffff40804127981 */ /* 0x000f28000c1e1900 */
[----:B------:R-:W5:Y:S04]  /*0270*/  LDG.E R19, desc[UR8][R4.64+-0x8] ;  /* 0xfffff80804137981 */ /* 0x000f68000c1e1900 */
        /* <DEDUP_REMOVED lines=8> */
[----:B------:R-:W5:Y:S01]  /*0300*/  LDG.E R22, desc[UR8][R4.64+0x1c] ;  /* 0x00001c0804167981 */ /* 0x000f62000c1e1900 */
[----:B------:R-:W-:Y:S01]  /*0310*/  IADD3 R26, PT, PT, R26, 0x10, RZ ;  /* 0x000000101a1a7810 */ /* 0x000fe20007ffe0ff */
[----:B------:R-:W-:-:S03]  /*0320*/  VIADD R6, R6, 0x10 ;  /* 0x0000001006067836 */ /* 0x000fc60000000000 */
[----:B------:R-:W-:Y:S02]  /*0330*/  ISETP.NE.AND P1, PT, R26, RZ, PT ;  /* 0x000000ff1a00720c */ /* 0x000fe40003f25270 */
[----:B--2---:R-:W-:Y:S02]  /*0340*/  VIMNMX3.U32 R0, R24, R0, R25, PT ;  /* 0x000000001800720f */ /* 0x004fe40003800019 */
[----:B------:R-:W-:Y:S02]  /*0350*/  IADD3 R7, PT, PT, R25, R24, R7 ;  /* 0x0000001819077210 */ /* 0x000fe40007ffe007 */
[----:B---3--:R-:W-:Y:S02]  /*0360*/  VIMNMX3.U32 R0, R23, R0, R20, PT ;  /* 0x000000001700720f */ /* 0x008fe40003800014 */
[----:B------:R-:W-:Y:S02]  /*0370*/  IADD3 R7, PT, PT, R20, R23, R7 ;  /* 0x0000001714077210 */ /* 0x000fe40007ffe007 */
[----:B----4-:R-:W-:-:S02]  /*0380*/  VIMNMX3.U32 R0, R21, R0, R18, PT ;  /* 0x000000001500720f */ /* 0x010fc40003800012 */
[----:B------:R-:W-:Y:S02]  /*0390*/  IADD3 R7, PT, PT, R18, R21, R7 ;  /* 0x0000001512077210 */ /* 0x000fe40007ffe007 */
[----:B-----5:R-:W-:Y:S02]  /*03a0*/  VIMNMX3.U32 R0, R19, R0, R16, PT ;  /* 0x000000001300720f */ /* 0x020fe40003800010 */
[----:B------:R-:W-:Y:S02]  /*03b0*/  IADD3 R7, PT, PT, R16, R19, R7 ;  /* 0x0000001310077210 */ /* 0x000fe40007ffe007 */
[----:B------:R-:W-:Y:S02]  /*03c0*/  VIMNMX3.U32 R0, R17, R0, R14, PT ;  /* 0x000000001100720f */ /* 0x000fe4000380000e */
[----:B------:R-:W-:Y:S02]  /*03d0*/  IADD3 R7, PT, PT, R14, R17, R7 ;  /* 0x000000110e077210 */ /* 0x000fe40007ffe007 */
[----:B------:R-:W-:-:S02]  /*03e0*/  VIMNMX3.U32 R0, R15, R0, R12, PT ;  /* 0x000000000f00720f */ /* 0x000fc4000380000c */
[----:B------:R-:W-:Y:S02]  /*03f0*/  IADD3 R7, PT, PT, R12, R15, R7 ;  /* 0x0000000f0c077210 */ /* 0x000fe40007ffe007 */
[----:B------:R-:W-:Y:S02]  /*0400*/  VIMNMX3.U32 R0, R11, R0, R10, PT ;  /* 0x000000000b00720f */ /* 0x000fe4000380000a */
[----:B------:R-:W-:Y:S02]  /*0410*/  IADD3 R7, PT, PT, R10, R11, R7 ;  /* 0x0000000b0a077210 */ /* 0x000fe40007ffe007 */
[----:B------:R-:W-:Y:S02]  /*0420*/  VIMNMX3.U32 R0, R9, R0, R22, PT ;  /* 0x000000000900720f */ /* 0x000fe40003800016 */
[----:B------:R-:W-:Y:S01]  /*0430*/  IADD3 R7, PT, PT, R22, R9, R7 ;  /* 0x0000000916077210 */ /* 0x000fe20007ffe007 */
[----:B------:R-:W-:Y:S06]  /*0440*/  @P1 BRA `(.L_x_2) ;  /* 0xfffffffc00641947 */ /* 0x000fec000383ffff */
.L_x_1:
[----:B------:R-:W-:Y:S05]  /*0450*/  @!P2 BRA `(.L_x_0) ;  /* 0x0000000000d4a947 */ /* 0x000fea0003800000 */
[----:B------:R-:W-:Y:S02]  /*0460*/  ISETP.GE.U32.AND P1, PT, R27, 0x8, PT ;  /* 0x000000081b00780c */ /* 0x000fe40003f26070 */
[----:B------:R-:W-:-:S04]  /*0470*/  LOP3.LUT R16, R8, 0x7, RZ, 0xc0, !PT ;  /* 0x0000000708107812 */ /* 0x000fc800078ec0ff */
[----:B------:R-:W-:-:S07]  /*0480*/  ISETP.NE.AND P2, PT, R16, RZ, PT ;  /* 0x000000ff1000720c */ /* 0x000fce0003f45270 */
[----:B------:R-:W-:Y:S06]  /*0490*/  @!P1 BRA `(.L_x_3) ;  /* 0x0000000000509947 */ /* 0x000fec0003800000 */
[----:B------:R-:W0:Y:S01]  /*04a0*/  LDC.64 R4, c[0x0][0x390] ;  /* 0x0000e400ff047b82 */ /* 0x000e220000000a00 */
[----:B------:R-:W-:-:S04]  /*04b0*/  IMAD.IADD R9, R2, 0x1, R3 ;  /* 0x0000000102097824 */ /* 0x000fc800078e0203 */
[----:B0-----:R-:W-:-:S05]  /*04c0*/  IMAD.WIDE R4, R9, 0x4, R4 ;  /* 0x0000000409047825 */ /* 0x001fca00078e0204 */
[----:B------:R-:W2:Y:S04]  /*04d0*/  LDG.E R6, desc[UR8][R4.64] ;  /* 0x0000000804067981 */ /* 0x000ea8000c1e1900 */
[----:B------:R-:W2:Y:S04]  /*04e0*/  LDG.E R9, desc[UR8][R4.64+0x4] ;  /* 0x0000040804097981 */ /* 0x000ea8000c1e1900 */
[----:B------:R-:W3:Y:S04]  /*04f0*/  LDG.E R11, desc[UR8][R4.64+0x8] ;  /* 0x00000808040b7981 */ /* 0x000ee8000c1e1900 */
[----:B------:R-:W3:Y:S04]  /*0500*/  LDG.E R10, desc[UR8][R4.64+0xc] ;  /* 0x00000c08040a7981 */ /* 0x000ee8000c1e1900 */
[----:B------:R-:W4:Y:S04]  /*0510*/  LDG.E R15, desc[UR8][R4.64+0x10] ;  /* 0x00001008040f7981 */ /* 0x000f28000c1e1900 */
[----:B------:R-:W4:Y:S04]  /*0520*/  LDG.E R12, desc[UR8][R4.64+0x14] ;  /* 0x00001408040c7981 */ /* 0x000f28000c1e1900 */
[----:B------:R-:W5:Y:S04]  /*0530*/  LDG.E R17, desc[UR8][R4.64+0x18] ;  /* 0x0000180804117981 */ /* 0x000f68000c1e1900 */
[----:B------:R-:W5:Y:S01]  /*0540*/  LDG.E R14, desc[UR8][R4.64+0x1c] ;  /* 0x00001c08040e7981 */ /* 0x000f62000c1e1900 */
[----:B------:R-:W-:Y:S01]  /*0550*/  VIADD R3, R3, 0x8 ;  /* 0x0000000803037836 */ /* 0x000fe20000000000 */
[----:B--2---:R-:W-:-:S02]  /*0560*/  VIMNMX3.U32 R0, R6, R0, R9, PT ;  /* 0x000000000600720f */ /* 0x004fc40003800009 */
[----:B------:R-:W-:Y:S02]  /*0570*/  IADD3 R6, PT, PT, R9, R6, R7 ;  /* 0x0000000609067210 */ /* 0x000fe40007ffe007 */
[----:B---3--:R-:W-:Y:S02]  /*0580*/  VIMNMX3.U32 R0, R11, R0, R10, PT ;  /* 0x000000000b00720f */ /* 0x008fe4000380000a */
[----:B------:R-:W-:Y:S02]  /*0590*/  IADD3 R6, PT, PT, R10, R11, R6 ;  /* 0x0000000b0a067210 */ /* 0x000fe40007ffe006 */
[----:B----4-:R-:W-:Y:S02]  /*05a0*/  VIMNMX3.U32 R0, R15, R0, R12, PT ;  /* 0x000000000f00720f */ /* 0x010fe4000380000c */
[----:B------:R-:W-:Y:S02]  /*05b0*/  IADD3 R6, PT, PT, R12, R15, R6 ;  /* 0x0000000f0c067210 */ /* 0x000fe40007ffe006 */
[----:B-----5:R-:W-:-:S02]  /*05c0*/  VIMNMX3.U32 R0, R17, R0, R14, PT ;  /* 0x000000001100720f */ /* 0x020fc4000380000e */
[----:B------:R-:W-:-:S07]  /*05d0*/  IADD3 R7, PT, PT, R14, R17, R6 ;  /* 0x000000110e077210 */ /* 0x000fce0007ffe006 */
.L_x_3:
[----:B------:R-:W-:Y:S05]  /*05e0*/  @!P2 BRA `(.L_x_0) ;  /* 0x000000000070a947 */ /* 0x000fea0003800000 */
[----:B------:R-:W-:Y:S02]  /*05f0*/  ISETP.GE.U32.AND P1, PT, R16, 0x4, PT ;  /* 0x000000041000780c */ /* 0x000fe40003f26070 */
[----:B------:R-:W-:-:S04]  /*0600*/  LOP3.LUT R6, R8, 0x3, RZ, 0xc0, !PT ;  /* 0x0000000308067812 */ /* 0x000fc800078ec0ff */
[----:B------:R-:W-:-:S07]  /*0610*/  ISETP.NE.AND P2, PT, R6, RZ, PT ;  /* 0x000000ff0600720c */ /* 0x000fce0003f45270 */
[----:B------:R-:W-:Y:S06]  /*0620*/  @!P1 BRA `(.L_x_4) ;  /* 0x0000000000309947 */ /* 0x000fec0003800000 */
[----:B------:R-:W0:Y:S01]  /*0630*/  LDC.64 R4, c[0x0][0x390] ;  /* 0x0000e400ff047b82 */ /* 0x000e220000000a00 */
[----:B------:R-:W-:-:S05]  /*0640*/  IADD3 R9, PT, PT, R2, R3, RZ ;  /* 0x0000000302097210 */ /* 0x000fca0007ffe0ff */
[----:B0-----:R-:W-:-:S05]  /*0650*/  IMAD.WIDE R4, R9, 0x4, R4 ;  /* 0x0000000409047825 */ /* 0x001fca00078e0204 */
[----:B------:R-:W2:Y:S04]  /*0660*/  LDG.E R9, desc[UR8][R4.64] ;  /* 0x0000000804097981 */ /* 0x000ea8000c1e1900 */
[----:B------:R-:W2:Y:S04]  /*0670*/  LDG.E R10, desc[UR8][R4.64+0x4] ;  /* 0x00000408040a7981 */ /* 0x000ea8000c1e1900 */
[----:B------:R-:W3:Y:S04]  /*0680*/  LDG.E R11, desc[UR8][R4.64+0x8] ;  /* 0x00000808040b7981 */ /* 0x000ee8000c1e1900 */
[----:B------:R-:W3:Y:S01]  /*0690*/  LDG.E R12, desc[UR8][R4.64+0xc] ;  /* 0x00000c08040c7981 */ /* 0x000ee2000c1e1900 */
[----:B------:R-:W-:Y:S01]  /*06a0*/  VIADD R3, R3, 0x4 ;  /* 0x0000000403037836 */ /* 0x000fe20000000000 */
[----:B--2---:R-:W-:-:S02]  /*06b0*/  VIMNMX3.U32 R0, R9, R0, R10, PT ;  /* 0x000000000900720f */ /* 0x004fc4000380000a */
[----:B------:R-:W-:Y:S02]  /*06c0*/  IADD3 R7, PT, PT, R10, R9, R7 ;  /* 0x000000090a077210 */ /* 0x000fe40007ffe007 */
[----:B---3--:R-:W-:Y:S02]  /*06d0*/  VIMNMX3.U32 R0, R11, R0, R12, PT ;  /* 0x000000000b00720f */ /* 0x008fe4000380000c */
[----:B------:R-:W-:-:S07]  /*06e0*/  IADD3 R7, PT, PT, R12, R11, R7 ;  /* 0x0000000b0c077210 */ /* 0x000fce0007ffe007 */
.L_x_4:
[----:B------:R-:W-:Y:S05]  /*06f0*/  @!P2 BRA `(.L_x_0) ;  /* 0x00000000002ca947 */ /* 0x000fea0003800000 */
[----:B------:R-:W0:Y:S01]  /*0700*/  LDC.64 R10, c[0x0][0x390] ;  /* 0x0000e400ff0a7b82 */ /* 0x000e220000000a00 */
[----:B------:R-:W-:Y:S02]  /*0710*/  IMAD.IADD R3, R2, 0x1, R3 ;  /* 0x0000000102037824 */ /* 0x000fe400078e0203 */
[----:B------:R-:W-:-:S07]  /*0720*/  IMAD.MOV R6, RZ, RZ, -R6 ;  /* 0x000000ffff067224 */ /* 0x000fce00078e0a06 */
.L_x_5:
[----:B0-----:R-:W-:-:S06]  /*0730*/  IMAD.WIDE R4, R3, 0x4, R10 ;  /* 0x0000000403047825 */ /* 0x001fcc00078e020a */
[----:B------:R-:W2:Y:S01]  /*0740*/  LDG.E R4, desc[UR8][R4.64] ;  /* 0x0000000804047981 */ /* 0x000ea2000c1e1900 */
[----:B------:R-:W-:Y:S01]  /*0750*/  IADD3 R6, PT, PT, R6, 0x1, RZ ;  /* 0x0000000106067810 */ /* 0x000fe20007ffe0ff */
[----:B------:R-:W-:-:S03]  /*0760*/  VIADD R3, R3, 0x1 ;  /* 0x0000000103037836 */ /* 0x000fc60000000000 */
[----:B------:R-:W-:Y:S02]  /*0770*/  ISETP.NE.AND P1, PT, R6, RZ, PT ;  /* 0x000000ff0600720c */ /* 0x000fe40003f25270 */
[C---:B--2---:R-:W-:Y:S01]  /*0780*/  VIMNMX.U32 R0, PT, PT, R4.reuse, R0, PT ;  /* 0x0000000004007248 */ /* 0x044fe20003fe0000 */
[----:B------:R-:W-:-:S10]  /*0790*/  IMAD.IADD R7, R4, 0x1, R7 ;  /* 0x0000000104077824 */ /* 0x000fd400078e0207 */
[----:B------:R-:W-:Y:S05]  /*07a0*/  @P1 BRA `(.L_x_5) ;  /* 0xfffffffc00e01947 */ /* 0x000fea000383ffff */
.L_x_0:
[----:B------:R-:W-:Y:S05]  /*07b0*/  @!P0 EXIT ;  /* 0x000000000000894d */ /* 0x000fea0003800000 */
[----:B------:R-:W0:Y:S01]  /*07c0*/  LDC.64 R10, c[0x0][0x3a0] ;  /* 0x0000e800ff0a7b82 */ /* 0x000e220000000a00 */
[C---:B------:R-:W-:Y:S01]  /*07d0*/  ISETP.GE.U32.AND P1, PT, R8.reuse, 0x8, PT ;  /* 0x000000080800780c */ /* 0x040fe20003f26070 */
[----:B------:R-:W-:Y:S01]  /*07e0*/  IMAD.MOV R4, RZ, RZ, -R0 ;  /* 0x000000ffff047224 */ /* 0x000fe200078e0a00 */
[C---:B------:R-:W-:Y:S02]  /*07f0*/  LOP3.LUT R3, R8.reuse, 0x7, RZ, 0xc0, !PT ;  /* 0x0000000708037812 */ /* 0x040fe400078ec0ff */
[----:B------:R-:W-:Y:S01]  /*0800*/  MOV R18, RZ ;  /* 0x000000ff00127202 */ /* 0x000fe20000000f00 */
[----:B------:R-:W-:Y:S01]  /*0810*/  IMAD R4, R8, R4, R7 ;  /* 0x0000000408047224 */ /* 0x000fe200078e0207 */
[----:B------:R-:W-:Y:S01]  /*0820*/  ISETP.NE.AND P0, PT, R3, RZ, PT ;  /* 0x000000ff0300720c */ /* 0x000fe20003f05270 */
[----:B------:R-:W1:Y:S01]  /*0830*/  LDC.64 R14, c[0x0][0x398] ;  /* 0x0000e600ff0e7b82 */ /* 0x000e620000000a00 */
[----:B------:R-:W-:Y:S02]  /*0840*/  IMAD.MOV.U32 R7, RZ, RZ, RZ ;  /* 0x000000ffff077224 */ /* 0x000fe400078e00ff */
[----:B0-----:R-:W-:-:S04]  /*0850*/  IMAD.WIDE R10, R13, 0x4, R10 ;  /* 0x000000040d0a7825 */ /* 0x001fc800078e020a */
[----:B-1----:R-:W-:Y:S01]  /*0860*/  IMAD.WIDE R12, R13, 0x8, R14 ;  /* 0x000000080d0c7825 */ /* 0x002fe200078e020e */
[----:B------:R-:W-:Y:S06]  /*0870*/  @!P1 BRA `(.L_x_6) ;  /* 0x0000000800c09947 */ /* 0x000fec0003800000 */
[----:B------:R-:W0:Y:S01]  /*0880*/  I2F.U32.RP R5, R4 ;  /* 0x0000000400057306 */ /* 0x000e220000209000 */
[----:B------:R-:W1:Y:S01]  /*0890*/  LDCU.64 UR6, c[0x0][0x390] ;  /* 0x00007200ff0677ac */ /* 0x000e620008000a00 */
[----:B------:R-:W-:Y:S02]  /*08a0*/  HFMA2 R6, -RZ, RZ, 0, 0 ;  /* 0x00000000ff067431 */ /* 0x000fe400000001ff */
[----:B------:R-:W-:Y:S01]  /*08b0*/  IMAD.MOV R9, RZ, RZ, -R4 ;  /* 0x000000ffff097224 */ /* 0x000fe200078e0a04 */
[----:B------:R-:W-:Y:S01]  /*08c0*/  ISETP.NE.U32.AND P1, PT, R4, RZ, PT ;  /* 0x000000ff0400720c */ /* 0x000fe20003f25070 */
[----:B------:R-:W2:Y:S01]  /*08d0*/  LDCU.64 UR4, c[0x0][0x380] ;  /* 0x00007000ff0477ac */ /* 0x000ea20008000a00 */
[----:B------:R-:W-:Y:S01]  /*08e0*/  IMAD.MOV.U32 R18, RZ, RZ, RZ ;  /* 0x000000ffff127224 */ /* 0x000fe200078e00ff */
[----:B0-----:R-:W0:Y:S01]  /*08f0*/  MUFU.RCP R5, R5 ;  /* 0x0000000500057308 */ /* 0x001e220000001000 */
[----:B-1----:R-:W-:Y:S02]  /*0900*/  UIADD3 UR6, UP0, UPT, UR6, 0x10, URZ ;  /* 0x0000001006067890 */ /* 0x002fe4000ff1e0ff */
[----:B--2---:R-:W-:-:S02]  /*0910*/  UIADD3 UR4, UP1, UPT, UR4, 0x20, URZ ;  /* 0x0000002004047890 */ /* 0x004fc4000ff3e0ff */
[----:B------:R-:W-:Y:S02]  /*0920*/  UIADD3.X UR7, UPT, UPT, URZ, UR7, URZ, UP0, !UPT ;  /* 0x00000007ff077290 */ /* 0x000fe400087fe4ff */
[----:B------:R-:W-:Y:S01]  /*0930*/  UIADD3.X UR5, UPT, UPT, URZ, UR5, URZ, UP1, !UPT ;  /* 0x00000005ff057290 */ /* 0x000fe20008ffe4ff */
[----:B0-----:R-:W-:-:S06]  /*0940*/  VIADD R7, R5, 0xffffffe ;  /* 0x0ffffffe05077836 */ /* 0x001fcc0000000000 */
[----:B------:R-:W0:Y:S02]  /*0950*/  F2I.FTZ.U32.TRUNC.NTZ R7, R7 ;  /* 0x0000000700077305 */ /* 0x000e24000021f000 */
[----:B0-----:R-:W-:-:S04]  /*0960*/  IMAD R9, R9, R7, RZ ;  /* 0x0000000709097224 */ /* 0x001fc800078e02ff */
[----:B------:R-:W-:Y:S01]  /*0970*/  IMAD.HI.U32 R6, R7, R9, R6 ;  /* 0x0000000907067227 */ /* 0x000fe200078e0006 */
[----:B------:R-:W-:Y:S02]  /*0980*/  LOP3.LUT R7, R8, 0x7ffffff8, RZ, 0xc0, !PT ;  /* 0x7ffffff808077812 */ /* 0x000fe400078ec0ff */
[----:B------:R-:W-:Y:S01]  /*0990*/  LOP3.LUT R9, RZ, R4, RZ, 0x33, !PT ;  /* 0x00000004ff097212 */ /* 0x000fe200078e33ff */
[----:B------:R-:W-:Y:S02]  /*09a0*/  IMAD.MOV.U32 R8, RZ, RZ, R2 ;  /* 0x000000ffff087224 */ /* 0x000fe400078e0002 */
[----:B------:R-:W-:-:S07]  /*09b0*/  IMAD.MOV R20, RZ, RZ, -R7 ;  /* 0x000000ffff147224 */ /* 0x000fce00078e0a07 */
.L_x_7:
[----:B------:R-:W-:Y:S01]  /*09c0*/  MOV R16, UR6 ;  /* 0x0000000600107c02 */ /* 0x000fe20008000f00 */
[----:B------:R-:W-:Y:S01]  /*09d0*/  IMAD.U32 R17, RZ, RZ, UR7 ;  /* 0x00000007ff117e24 */ /* 0x000fe2000f8e00ff */
[----:B------:R-:W2:Y:S03]  /*09e0*/  LDG.E R5, desc[UR8][R10.64] ;  /* 0x000000080a057981 */ /* 0x000ea6000c1e1900 */
[----:B------:R-:W-:-:S05]  /*09f0*/  IMAD.WIDE R16, R8, 0x4, R16 ;  /* 0x0000000408107825 */ /* 0x000fca00078e0210 */
[----:B------:R-:W3:Y:S02]  /*0a00*/  LDG.E R15, desc[UR8][R16.64+-0x10] ;  /* 0xfffff008100f7981 */ /* 0x000ee4000c1e1900 */
[----:B---3--:R-:W-:-:S04]  /*0a10*/  IMAD.IADD R15, R15, 0x1, -R0 ;  /* 0x000000010f0f7824 */ /* 0x008fc800078e0a00 */
[----:B------:R-:W-:-:S04]  /*0a20*/  IMAD.HI.U32 R14, R6, R15, RZ ;  /* 0x0000000f060e7227 */ /* 0x000fc800078e00ff */
[----:B------:R-:W-:-:S04]  /*0a30*/  IMAD.MOV R19, RZ, RZ, -R14 ;  /* 0x000000ffff137224 */ /* 0x000fc800078e0a0e */
[----:B------:R-:W-:-:S05]  /*0a40*/  IMAD R15, R4, R19, R15 ;  /* 0x00000013040f7224 */ /* 0x000fca00078e020f */
[----:B------:R-:W-:-:S13]  /*0a50*/  ISETP.GE.U32.AND P2, PT, R15, R4, PT ;  /* 0x000000040f00720c */ /* 0x000fda0003f46070 */
[----:B------:R-:W-:-:S04]  /*0a60*/  @P2 IADD3 R15, PT, PT, -R4, R15, RZ ;  /* 0x0000000f040f2210 */ /* 0x000fc80007ffe1ff */
[----:B------:R-:W-:Y:S01]  /*0a70*/  ISETP.GE.U32.AND P3, PT, R15, R4, PT ;  /* 0x000000040f00720c */ /* 0x000fe20003f66070 */
[----:B------:R-:W-:-:S12]  /*0a80*/  @P2 VIADD R14, R14, 0x1 ;  /* 0x000000010e0e2836 */ /* 0x000fd80000000000 */
[----:B------:R-:W-:-:S05]  /*0a90*/  @P3 VIADD R14, R14, 0x1 ;  /* 0x000000010e0e3836 */ /* 0x000fca0000000000 */
[----:B------:R-:W-:-:S04]  /*0aa0*/  SEL R14, R9, R14, !P1 ;  /* 0x0000000e090e7207 */ /* 0x000fc80004800000 */
[----:B------:R-:W-:-:S05]  /*0ab0*/  I2FP.F32.U32 R15, R14 ;  /* 0x0000000e000f7245 */ /* 0x000fca0000201000 */
[----:B------:R-:W-:Y:S01]  /*0ac0*/  FADD R24, R15, R18 ;  /* 0x000000120f187221 */ /* 0x000fe20000000000 */
[----:B------:R-:W-:-:S04]  /*0ad0*/  MOV R15, UR5 ;  /* 0x00000005000f7c02 */ /* 0x000fc80008000f00 */
[----:B--2---:R-:W-:Y:S01]  /*0ae0*/  FSETP.GT.AND P2, PT, R24, R5, PT ;  /* 0x000000051800720b */ /* 0x004fe20003f44000 */
[----:B------:R-:W-:-:S04]  /*0af0*/  IMAD.U32 R14, RZ, RZ, UR4 ;  /* 0x00000004ff0e7e24 */ /* 0x000fc8000f8e00ff */
[----:B------:R-:W-:-:S08]  /*0b00*/  IMAD.WIDE R14, R8, 0x8, R14 ;  /* 0x00000008080e7825 */ /* 0x000fd000078e020e */
[----:B------:R-:W2:Y:S01]  /*0b10*/  @P2 LDG.E.64 R18, desc[UR8][R14.64+-0x20] ;  /* 0xffffe0080e122981 */ /* 0x000ea2000c1e1b00 */
[----:B------:R-:W0:Y:S08]  /*0b20*/  I2F.U32.RP R25, R4 ;  /* 0x0000000400197306 */ /* 0x000e300000209000 */
[----:B0-----:R-:W0:Y:S01]  /*0b30*/  MUFU.RCP R25, R25 ;  /* 0x0000001900197308 */ /* 0x001e220000001000 */
[----:B--2---:R1:W-:Y:S04]  /*0b40*/  @P2 STG.E.64 desc[UR8][R12.64], R18 ;  /* 0x000000120c002986 */ /* 0x0043e8000c101b08 */
[----:B------:R-:W2:Y:S04]  /*0b50*/  LDG.E R21, desc[UR8][R16.64+-0xc] ;  /* 0xfffff40810157981 */ /* 0x000ea8000c1e1900 */
[----:B------:R-:W3:Y:S01]  /*0b60*/  @P2 LDG.E R5, desc[UR8][R10.64] ;  /* 0x000000080a052981 */ /* 0x000ee2000c1e1900 */
[----:B0-----:R-:W-:-:S06]  /*0b70*/  VIADD R23, R25, 0xffffffe ;  /* 0x0ffffffe19177836 */ /* 0x001fcc0000000000 */
[----:B------:R-:W0:Y:S01]  /*0b80*/  F2I.FTZ.U32.TRUNC.NTZ R23, R23 ;  /* 0x0000001700177305 */ /* 0x000e22000021f000 */
[----:B------:R-:W-:Y:S02]  /*0b90*/  IMAD.MOV R27, RZ, RZ, -R4 ;  /* 0x000000ffff1b7224 */ /* 0x000fe400078e0a04 */
[----:B------:R-:W-:Y:S02]  /*0ba0*/  IMAD.MOV.U32 R22, RZ, RZ, RZ ;  /* 0x000000ffff167224 */ /* 0x000fe400078e00ff */
[----:B0-----:R-:W-:-:S04]  /*0bb0*/  IMAD R27, R27, R23, RZ ;  /* 0x000000171b1b7224 */ /* 0x001fc800078e02ff */
[----:B------:R-:W-:Y:S01]  /*0bc0*/  IMAD.HI.U32 R22, R23, R27, R22 ;  /* 0x0000001b17167227 */ /* 0x000fe200078e0016 */
[----:B--2---:R-:W-:-:S05]  /*0bd0*/  IADD3 R21, PT, PT, R21, -R0, RZ ;  /* 0x8000000015157210 */ /* 0x004fca0007ffe0ff */
[----:B-1----:R-:W-:-:S04]  /*0be0*/  IMAD.HI.U32 R18, R22, R21, RZ ;  /* 0x0000001516127227 */ /* 0x002fc800078e00ff */
[----:B------:R-:W-:-:S04]  /*0bf0*/  IMAD.MOV R19, RZ, RZ, -R18 ;  /* 0x000000ffff137224 */ /* 0x000fc800078e0a12 */
[----:B------:R-:W-:-:S05]  /*0c00*/  IMAD R21, R4, R19, R21 ;  /* 0x0000001304157224 */ /* 0x000fca00078e0215 */
[----:B------:R-:W-:-:S13]  /*0c10*/  ISETP.GE.U32.AND P2, PT, R21, R4, PT ;  /* 0x000000041500720c */ /* 0x000fda0003f46070 */
[----:B------:R-:W-:-:S05]  /*0c20*/  @P2 IMAD.IADD R21, R21, 0x1, -R4 ;  /* 0x0000000115152824 */ /* 0x000fca00078e0a04 */
[-C--:B------:R-:W-:Y:S01]  /*0c30*/  ISETP.GE.U32.AND P3, PT, R21, R4.reuse, PT ;  /* 0x000000041500720c */ /* 0x080fe20003f66070 */
[----:B------:R-:W-:Y:S01]  /*0c40*/  @P2 VIADD R18, R18, 0x1 ;  /* 0x0000000112122836 */ /* 0x000fe20000000000 */
[----:B------:R-:W-:Y:S02]  /*0c50*/  ISETP.NE.U32.AND P2, PT, R4, RZ, PT ;  /* 0x000000ff0400720c */ /* 0x000fe40003f45070 */
[----:B------:R-:W-:-:S09]  /*0c60*/  LOP3.LUT R21, RZ, R4, RZ, 0x33, !PT ;  /* 0x00000004ff157212 */ /* 0x000fd200078e33ff */
[----:B------:R-:W-:-:S04]  /*0c70*/  @P3 IADD3 R18, PT, PT, R18, 0x1, RZ ;  /* 0x0000000112123810 */ /* 0x000fc80007ffe0ff */
[----:B------:R-:W-:-:S04]  /*0c80*/  SEL R18, R21, R18, !P2 ;  /* 0x0000001215127207 */ /* 0x000fc80005000000 */
[----:B------:R-:W-:-:S05]  /*0c90*/  I2FP.F32.U32 R19, R18 ;  /* 0x0000001200137245 */ /* 0x000fca0000201000 */
[----:B------:R-:W-:-:S05]  /*0ca0*/  FADD R24, R24, R19 ;  /* 0x0000001318187221 */ /* 0x000fca0000000000 */
[----:B---3--:R-:W-:-:S13]  /*0cb0*/  FSETP.GT.AND P3, PT, R24, R5, PT ;  /* 0x000000051800720b */ /* 0x008fda0003f64000 */
[----:B------:R-:W2:Y:S04]  /*0cc0*/  @P3 LDG.E.64 R18, desc[UR8][R14.64+-0x18] ;  /* 0xffffe8080e123981 */ /* 0x000ea8000c1e1b00 */
[----:B--2---:R0:W-:Y:S04]  /*0cd0*/  @P3 STG.E.64 desc[UR8][R12.64], R18 ;  /* 0x000000120c003986 */ /* 0x0041e8000c101b08 */
[----:B------:R-:W2:Y:S04]  /*0ce0*/  LDG.E R23, desc[UR8][R16.64+-0x8] ;  /* 0xfffff80810177981 */ /* 0x000ea8000c1e1900 */
[----:B------:R-:W3:Y:S01]  /*0cf0*/  @P3 LDG.E R5, desc[UR8][R10.64] ;  /* 0x000000080a053981 */ /* 0x000ee2000c1e1900 */
[----:B--2---:R-:W-:-:S04]  /*0d00*/  IMAD.IADD R23, R23, 0x1, -R0 ;  /* 0x0000000117177824 */ /* 0x004fc800078e0a00 */
[----:B------:R-:W-:-:S04]  /*0d10*/  IMAD.HI.U32 R26, R22, R23, RZ ;  /* 0x00000017161a7227 */ /* 0x000fc800078e00ff */
[----:B------:R-:W-:-:S04]  /*0d20*/  IMAD.MOV R25, RZ, RZ, -R26 ;  /* 0x000000ffff197224 */ /* 0x000fc800078e0a1a */
[----:B------:R-:W-:-:S05]  /*0d30*/  IMAD R23, R4, R25, R23 ;  /* 0x0000001904177224 */ /* 0x000fca00078e0217 */
[----:B------:R-:W-:-:S13]  /*0d40*/  ISETP.GE.U32.AND P3, PT, R23, R4, PT ;  /* 0x000000041700720c */ /* 0x000fda0003f66070 */
[----:B------:R-:W-:-:S05]  /*0d50*/  @P3 IMAD.IADD R23, R23, 0x1, -R4 ;  /* 0x0000000117173824 */ /* 0x000fca00078e0a04 */
[----:B------:R-:W-:Y:S02]  /*0d60*/  ISETP.GE.U32.AND P4, PT, R23, R4, PT ;  /* 0x000000041700720c */ /* 0x000fe40003f86070 */
[----:B------:R-:W-:-:S11]  /*0d70*/  @P3 IADD3 R26, PT, PT, R26, 0x1, RZ ;  /* 0x000000011a1a3810 */ /* 0x000fd60007ffe0ff */
[----:B------:R-:W-:-:S05]  /*0d80*/  @P4 VIADD R26, R26, 0x1 ;  /* 0x000000011a1a4836 */ /* 0x000fca0000000000 */
[----:B------:R-:W-:-:S04]  /*0d90*/  SEL R26, R21, R26, !P2 ;  /* 0x0000001a151a7207 */ /* 0x000fc80005000000 */
[----:B0-----:R-:W-:-:S05]  /*0da0*/  I2FP.F32.U32 R19, R26 ;  /* 0x0000001a00137245 */ /* 0x001fca0000201000 */
        /* <DEDUP_REMOVED lines=24> */
[----:B------:R-:W-:-:S05]  /*0f30*/  IMAD.HI.U32 R26, R22, R23, RZ ;  /* 0x00000017161a7227 */ /* 0x000fca00078e00ff */
[----:B------:R-:W-:-:S05]  /*0f40*/  IADD3 R25, PT, PT, -R26, RZ, RZ ;  /* 0x000000ff1a197210 */ /* 0x000fca0007ffe1ff */
[----:B------:R-:W-:-:S05]  /*0f50*/  IMAD R23, R4, R25, R23 ;  /* 0x0000001904177224 */ /* 0x000fca00078e0217 */
[----:B------:R-:W-:-:S13]  /*0f60*/  ISETP.GE.U32.AND P3, PT, R23, R4, PT ;  /* 0x000000041700720c */ /* 0x000fda0003f66070 */
[----:B------:R-:W-:-:S05]  /*0f70*/  @P3 IMAD.IADD R23, R23, 0x1, -R4 ;  /* 0x0000000117173824 */ /* 0x000fca00078e0a04 */
        /* <DEDUP_REMOVED lines=11> */
[----:B--2---:R-:W-:-:S05]  /*1030*/  IADD3 R23, PT, PT, R23, -R0, RZ ;  /* 0x8000000017177210 */ /* 0x004fca0007ffe0ff */
[----:B------:R-:W-:-:S04]  /*1040*/  IMAD.HI.U32 R26, R22, R23, RZ ;  /* 0x00000017161a7227 */ /* 0x000fc800078e00ff */
[----:B------:R-:W-:-:S04]  /*1050*/  IMAD.MOV R25, RZ, RZ, -R26 ;  /* 0x000000ffff197224 */ /* 0x000fc800078e0a1a */
[----:B------:R-:W-:-:S05]  /*1060*/  IMAD R23, R4, R25, R23 ;  /* 0x0000001904177224 */ /* 0x000fca00078e0217 */
[----:B------:R-:W-:-:S13]  /*1070*/  ISETP.GE.U32.AND P3, PT, R23, R4, PT ;  /* 0x000000041700720c */ /* 0x000fda0003f66070 */
[----:B------:R-:W-:-:S05]  /*1080*/  @P3 IMAD.IADD R23, R23, 0x1, -R4 ;  /* 0x0000000117173824 */ /* 0x000fca00078e0a04 */
[----:B------:R-:W-:Y:S01]  /*1090*/  ISETP.GE.U32.AND P4, PT, R23, R4, PT ;  /* 0x000000041700720c */ /* 0x000fe20003f86070 */
[----:B------:R-:W-:-:S12]  /*10a0*/  @P3 VIADD R26, R26, 0x1 ;  /* 0x000000011a1a3836 */ /* 0x000fd80000000000 */
[----:B------:R-:W-:-:S04]  /*10b0*/  @P4 IADD3 R26, PT, PT, R26, 0x1, RZ ;  /* 0x000000011a1a4810 */ /* 0x000fc80007ffe0ff */
        /* <DEDUP_REMOVED lines=36> */
[----:B0-----:R-:W-:-:S05]  /*1300*/  FADD R18, R24, R21 ;  /* 0x0000001518127221 */ /* 0x001fca0000000000 */
[----:B---3--:R-:W-:-:S13]  /*1310*/  FSETP.GT.AND P2, PT, R18, R5, PT ;  /* 0x000000051200720b */ /* 0x008fda0003f44000 */
[----:B------:R-:W2:Y:S01]  /*1320*/  @P2 LDG.E.64 R14, desc[UR8][R14.64+0x18] ;  /* 0x000018080e0e2981 */ /* 0x000ea2000c1e1b00 */
[----:B------:R-:W-:Y:S01]  /*1330*/  VIADD R20, R20, 0x8 ;  /* 0x0000000814147836 */ /* 0x000fe20000000000 */
[----:B------:R-:W-:Y:S02]  /*1340*/  IADD3 R8, PT, PT, R8, 0x8, RZ ;  /* 0x0000000808087810 */ /* 0x000fe40007ffe0ff */
[----:B--2---:R0:W-:Y:S02]  /*1350*/  @P2 STG.E.64 desc[UR8][R12.64], R14 ;  /* 0x0000000e0c002986 */ /* 0x0041e4000c101b08 */
[----:B------:R-:W-:-:S13]  /*1360*/  ISETP.NE.AND P2, PT, R20, RZ, PT ;  /* 0x000000ff1400720c */ /* 0x000fda0003f45270 */
[----:B0-----:R-:W-:Y:S05]  /*1370*/  @P2 BRA `(.L_x_7) ;  /* 0xfffffff400902947 */ /* 0x001fea000383ffff */
.L_x_6:
[----:B------:R-:W-:Y:S05]  /*1380*/  @!P0 EXIT ;  /* 0x000000000000894d */ /* 0x000fea0003800000 */
[----:B------:R-:W0:Y:S01]  /*1390*/  LDC R5, c[0x0][0x3a8] ;  /* 0x0000ea00ff057b82 */ /* 0x000e220000000800 */
[----:B------:R-:W-:Y:S02]  /*13a0*/  ISETP.GE.U32.AND P0, PT, R3, 0x4, PT ;  /* 0x000000040300780c */ /* 0x000fe40003f06070 */
[----:B0-----:R-:W-:-:S11]  /*13b0*/  LOP3.LUT R20, R5, 0x3, RZ, 0xc0, !PT ;  /* 0x0000000305147812 */ /* 0x001fd600078ec0ff */
[----:B------:R-:W-:Y:S05]  /*13c0*/  @!P0 BRA `(.L_x_8) ;  /* 0x00000004005c8947 */ /* 0x000fea0003800000 */
[----:B------:R-:W0:Y:S01]  /*13d0*/  LDC.64 R8, c[0x0][0x390] ;  /* 0x0000e400ff087b82 */ /* 0x000e220000000a00 */
[----:B------:R-:W-:Y:S01]  /*13e0*/  IMAD.IADD R17, R2, 0x1, R7 ;  /* 0x0000000102117824 */ /* 0x000fe200078e0207 */
[----:B------:R-:W2:Y:S03]  /*13f0*/  LDG.E R3, desc[UR8][R10.64] ;  /* 0x000000080a037981 */ /* 0x000ea6000c1e1900 */
[----:B0-----:R-:W-:-:S05]  /*1400*/  IMAD.WIDE R8, R17, 0x4, R8 ;  /* 0x0000000411087825 */ /* 0x001fca00078e0208 */
[----:B------:R-:W3:Y:S01]  /*1410*/  LDG.E R19, desc[UR8][R8.64] ;  /* 0x0000000808137981 */ /* 0x000ee2000c1e1900 */
[----:B------:R-:W0:Y:S08]  /*1420*/  I2F.U32.RP R21, R4 ;  /* 0x0000000400157306 */ /* 0x000e300000209000 */
[----:B0-----:R-:W0:Y:S02]  /*1430*/  MUFU.RCP R21, R21 ;  /* 0x0000001500157308 */ /* 0x001e240000001000 */
[----:B0-----:R-:W-:-:S06]  /*1440*/  VIADD R15, R21, 0xffffffe ;  /* 0x0ffffffe150f7836 */ /* 0x001fcc0000000000 */
[----:B------:R-:W0:Y:S01]  /*1450*/  F2I.FTZ.U32.TRUNC.NTZ R15, R15 ;  /* 0x0000000f000f7305 */ /* 0x000e22000021f000 */
[----:B------:R-:W-:Y:S01]  /*1460*/  IMAD.MOV R23, RZ, RZ, -R4 ;  /* 0x000000ffff177224 */ /* 0x000fe200078e0a04 */
[----:B------:R-:W-:-:S03]  /*1470*/  MOV R14, RZ ;  /* 0x000000ff000e7202 */ /* 0x000fc60000000f00 */
[----:B0-----:R-:W-:-:S04]  /*1480*/  IMAD R23, R23, R15, RZ ;  /* 0x0000000f17177224 */ /* 0x001fc800078e02ff */
[----:B------:R-:W-:-:S04]  /*1490*/  IMAD.HI.U32 R6, R15, R23, R14 ;  /* 0x000000170f067227 */ /* 0x000fc800078e000e */
[----:B---3--:R-:W-:-:S04]  /*14a0*/  IMAD.IADD R19, R19, 0x1, -R0 ;  /* 0x0000000113137824 */ /* 0x008fc800078e0a00 */
[----:B------:R-:W-:-:S04]  /*14b0*/  IMAD.HI.U32 R16, R6, R19, RZ ;  /* 0x0000001306107227 */ /* 0x000fc800078e00ff */
[----:B------:R-:W-:-:S04]  /*14c0*/  IMAD.MOV R14, RZ, RZ, -R16 ;  /* 0x000000ffff0e7224 */ /* 0x000fc800078e0a10 */
[----:B------:R-:W-:Y:S02]  /*14d0*/  IMAD R19, R4, R14, R19 ;  /* 0x0000000e04137224 */ /* 0x000fe400078e0213 */
[----:B------:R-:W0:Y:S03]  /*14e0*/  LDC.64 R14, c[0x0][0x380] ;  /* 0x0000e000ff0e7b82 */ /* 0x000e260000000a00 */
[----:B------:R-:W-:-:S13]  /*14f0*/  ISETP.GE.U32.AND P0, PT, R19, R4, PT ;  /* 0x000000041300720c */ /* 0x000fda0003f06070 */
[----:B------:R-:W-:-:S05]  /*1500*/  @P0 IMAD.IADD R19, R19, 0x1, -R4 ;  /* 0x0000000113130824 */ /* 0x000fca00078e0a04 */
[-C--:B------:R-:W-:Y:S02]  /*1510*/  ISETP.GE.U32.AND P1, PT, R19, R4.reuse, PT ;  /* 0x000000041300720c */ /* 0x080fe40003f26070 */
[----:B------:R-:W-:Y:S02]  /*1520*/  @P0 IADD3 R16, PT, PT, R16, 0x1, RZ ;  /* 0x0000000110100810 */ /* 0x000fe40007ffe0ff */
[----:B------:R-:W-:Y:S02]  /*1530*/  ISETP.NE.U32.AND P0, PT, R4, RZ, PT ;  /* 0x000000ff0400720c */ /* 0x000fe40003f05070 */
[----:B------:R-:W-:-:S07]  /*1540*/  LOP3.LUT R19, RZ, R4, RZ, 0x33, !PT ;  /* 0x00000004ff137212 */ /* 0x000fce00078e33ff */
[----:B------:R-:W-:-:S05]  /*1550*/  @P1 VIADD R16, R16, 0x1 ;  /* 0x0000000110101836 */ /* 0x000fca0000000000 */
[----:B------:R-:W-:-:S04]  /*1560*/  SEL R16, R19, R16, !P0 ;  /* 0x0000001013107207 */ /* 0x000fc80004000000 */
[----:B------:R-:W-:-:S05]  /*1570*/  I2FP.F32.U32 R21, R16 ;  /* 0x0000001000157245 */ /* 0x000fca0000201000 */
[----:B------:R-:W-:-:S05]  /*1580*/  FADD R18, R18, R21 ;  /* 0x0000001512127221 */ /* 0x000fca0000000000 */
[----:B--2---:R-:W-:Y:S01]  /*1590*/  FSETP.GT.AND P1, PT, R18, R3, PT ;  /* 0x000000031200720b */ /* 0x004fe20003f24000 */
[----:B0-----:R-:W-:-:S12]  /*15a0*/  IMAD.WIDE R14, R17, 0x8, R14 ;  /* 0x00000008110e7825 */ /* 0x001fd800078e020e */
        /* <DEDUP_REMOVED lines=31> */
[----:B------:R-:W-:-:S05]  /*17a0*/  I2FP.F32.U32 R18, R18 ;  /* 0x0000001200127245 */ /* 0x000fca0000201000 */
[----:B------:R-:W-:-:S05]  /*17b0*/  FADD R23, R23, R18 ;  /* 0x0000001217177221 */ /* 0x000fca0000000000 */
[----:B---3--:R-:W-:-:S13]  /*17c0*/  FSETP.GT.AND P1, PT, R23, R3, PT ;  /* 0x000000031700720b */ /* 0x008fda0003f24000 */
[----:B0-----:R-:W2:Y:S04]  /*17d0*/  @P1 LDG.E.64 R16, desc[UR8][R14.64+0x10] ;  /* 0x000010080e101981 */ /* 0x001ea8000c1e1b00 */
[----:B--2---:R0:W-:Y:S04]  /*17e0*/  @P1 STG.E.64 desc[UR8][R12.64], R16 ;  /* 0x000000100c001986 */ /* 0x0041e8000c101b08 */
[----:B------:R-:W2:Y:S04]  /*17f0*/  LDG.E R9, desc[UR8][R8.64+0xc] ;  /* 0x00000c0808097981 */ /* 0x000ea8000c1e1900 */
[----:B------:R-:W3:Y:S01]  /*1800*/  @P1 LDG.E R3, desc[UR8][R10.64] ;  /* 0x000000080a031981 */ /* 0x000ee2000c1e1900 */
[----:B------:R-:W-:Y:S01]  /*1810*/  BSSY.RECONVERGENT B0, `(.L_x_9) ;  /* 0x0000011000007945 */ /* 0x000fe20003800200 */
        /* <DEDUP_REMOVED lines=10> */
[----:B------:R-:W-:-:S05]  /*18c0*/  I2FP.F32.U32 R6, R6 ;  /* 0x0000000600067245 */ /* 0x000fca0000201000 */
[----:B------:R-:W-:-:S05]  /*18d0*/  FADD R18, R23, R6 ;  /* 0x0000000617127221 */ /* 0x000fca0000000000 */
[----:B---3--:R-:W-:-:S13]  /*18e0*/  FSETP.GT.AND P0, PT, R18, R3, PT ;  /* 0x000000031200720b */ /* 0x008fda0003f04000 */
[----:B0-----:R-:W-:Y:S05]  /*18f0*/  @!P0 BRA `(.L_x_10) ;  /* 0x0000000000088947 */ /* 0x001fea0003800000 */
[----:B------:R-:W2:Y:S04]  /*1900*/  LDG.E.64 R14, desc[UR8][R14.64+0x18] ;  /* 0x000018080e0e7981 */ /* 0x000ea8000c1e1b00 */
[----:B--2---:R0:W-:Y:S02]  /*1910*/  STG.E.64 desc[UR8][R12.64], R14 ;  /* 0x0000000e0c007986 */ /* 0x0041e4000c101b08 */
.L_x_10:
[----:B------:R-:W-:Y:S05]  /*1920*/  BSYNC.RECONVERGENT B0 ;  /* 0x0000000000007941 */ /* 0x000fea0003800200 */
.L_x_9:
[----:B------:R-:W-:-:S07]  /*1930*/  VIADD R7, R7, 0x4 ;  /* 0x0000000407077836 */ /* 0x000fce0000000000 */
.L_x_8:
[----:B------:R-:W-:-:S13]  /*1940*/  ISETP.NE.AND P0, PT, R20, RZ, PT ;  /* 0x000000ff1400720c */ /* 0x000fda0003f05270 */
[----:B------:R-:W-:Y:S05]  /*1950*/  @!P0 EXIT ;  /* 0x000000000000894d */ /* 0x000fea0003800000 */
[----:B------:R-:W-:-:S13]  /*1960*/  ISETP.NE.AND P0, PT, R20, 0x1, PT ;  /* 0x000000011400780c */ /* 0x000fda0003f05270 */
[----:B------:R-:W-:Y:S05]  /*1970*/  @!P0 BRA `(.L_x_11) ;  /* 0x0000000000d48947 */ /* 0x000fea0003800000 */
[----:B------:R-:W1:Y:S01]  /*1980*/  LDC.64 R8, c[0x0][0x390] ;  /* 0x0000e400ff087b82 */ /* 0x000e620000000a00 */
[----:B------:R-:W-:Y:S01]  /*1990*/  IMAD.IADD R17, R2, 0x1, R7 ;  /* 0x0000000102117824 */ /* 0x000fe200078e0207 */
[----:B------:R-:W2:Y:S03]  /*19a0*/  LDG.E R3, desc[UR8][R10.64] ;  /* 0x000000080a037981 */ /* 0x000ea6000c1e1900 */
[----:B-1----:R-:W-:-:S05]  /*19b0*/  IMAD.WIDE R8, R17, 0x4, R8 ;  /* 0x0000000411087825 */ /* 0x002fca00078e0208 */
[----:B------:R-:W3:Y:S01]  /*19c0*/  LDG.E R19, desc[UR8][R8.64] ;  /* 0x0000000808137981 */ /* 0x000ee2000c1e1900 */
[----:B------:R-:W1:Y:S08]  /*19d0*/  I2F.U32.RP R16, R4 ;  /* 0x0000000400107306 */ /* 0x000e700000209000 */
[----:B-1----:R-:W0:Y:S01]  /*19e0*/  MUFU.RCP R16, R16 ;  /* 0x0000001000107308 */ /* 0x002e220000001000 */
[----:B------:R-:W-:Y:S01]  /*19f0*/  IADD3 R21, PT, PT, RZ, -R4, RZ ;  /* 0x80000004ff157210 */ /* 0x000fe20007ffe0ff */
[----:B0-----:R-:W-:-:S06]  /*1a00*/  VIADD R15, R16, 0xffffffe ;  /* 0x0ffffffe100f7836 */ /* 0x001fcc0000000000 */
[----:B------:R-:W0:Y:S01]  /*1a10*/  F2I.FTZ.U32.TRUNC.NTZ R15, R15 ;  /* 0x0000000f000f7305 */ /* 0x000e22000021f000 */
[----:B------:R-:W-:Y:S02]  /*1a20*/  IMAD.MOV.U32 R14, RZ, RZ, RZ ;  /* 0x000000ffff0e7224 */ /* 0x000fe400078e00ff */
[----:B0-----:R-:W-:-:S04]  /*1a30*/  IMAD R21, R21, R15, RZ ;  /* 0x0000000f15157224 */ /* 0x001fc800078e02ff */
[----:B------:R-:W-:Y:S01]  /*1a40*/  IMAD.HI.U32 R6, R15, R21, R14 ;  /* 0x000000150f067227 */ /* 0x000fe200078e000e */
[----:B------:R-:W-:Y:S02]  /*1a50*/  ISETP.NE.U32.AND P2, PT, R4, RZ, PT ;  /* 0x000000ff0400720c */ /* 0x000fe40003f45070 */
[----:B------:R-:W-:Y:S01]  /*1a60*/  LOP3.LUT R16, RZ, R4, RZ, 0x33, !PT ;  /* 0x00000004ff107212 */ /* 0x000fe200078e33ff */
[----:B---3--:R-:W-:-:S04]  /*1a70*/  IMAD.IADD R19, R19, 0x1, -R0 ;  /* 0x0000000113137824 */ /* 0x008fc800078e0a00 */
[----:B------:R-:W-:-:S04]  /*1a80*/  IMAD.HI.U32 R21, R6, R19, RZ ;  /* 0x0000001306157227 */ /* 0x000fc800078e00ff */
[----:B------:R-:W-:-:S04]  /*1a90*/  IMAD.MOV R14, RZ, RZ, -R21 ;  /* 0x000000ffff0e7224 */ /* 0x000fc800078e0a15 */
[----:B------:R-:W-:Y:S02]  /*1aa0*/  IMAD R19, R4, R14, R19 ;  /* 0x0000000e04137224 */ /* 0x000fe400078e0213 */
[----:B------:R-:W0:Y:S03]  /*1ab0*/  LDC.64 R14, c[0x0][0x380] ;  /* 0x0000e000ff0e7b82 */ /* 0x000e260000000a00 */
[----:B------:R-:W-:-:S13]  /*1ac0*/  ISETP.GE.U32.AND P0, PT, R19, R4, PT ;  /* 0x000000041300720c */ /* 0x000fda0003f06070 */
[----:B------:R-:W-:-:S04]  /*1ad0*/  @P0 IADD3 R19, PT, PT, -R4, R19, RZ ;  /* 0x0000001304130210 */ /* 0x000fc80007ffe1ff */
[----:B------:R-:W-:Y:S01]  /*1ae0*/  ISETP.GE.U32.AND P1, PT, R19, R4, PT ;  /* 0x000000041300720c */ /* 0x000fe20003f26070 */
[----:B------:R-:W-:-:S12]  /*1af0*/  @P0 VIADD R21, R21, 0x1 ;  /* 0x0000000115150836 */ /* 0x000fd80000000000 */
        /* <DEDUP_REMOVED lines=10> */
[----:B------:R-:W-:Y:S01]  /*1ba0*/  BSSY.RECONVERGENT B0, `(.L_x_12) ;  /* 0x0000011000007945 */ /* 0x000fe20003800200 */
        /* <DEDUP_REMOVED lines=11> */
[----:B0-----:R-:W-:-:S05]  /*1c60*/  FADD R18, R20, R16 ;  /* 0x0000001014127221 */ /* 0x001fca0000000000 */
[----:B---3--:R-:W-:-:S13]  /*1c70*/  FSETP.GT.AND P0, PT, R18, R3, PT ;  /* 0x000000031200720b */ /* 0x008fda0003f04000 */
[----:B------:R-:W-:Y:S05]  /*1c80*/  @!P0 BRA `(.L_x_13) ;  /* 0x0000000000088947 */ /* 0x000fea0003800000 */
[----:B------:R-:W2:Y:S04]  /*1c90*/  LDG.E.64 R14, desc[UR8][R14.64+0x8] ;  /* 0x000008080e0e7981 */ /* 0x000ea8000c1e1b00 */
[----:B--2---:R0:W-:Y:S02]  /*1ca0*/  STG.E.64 desc[UR8][R12.64], R14 ;  /* 0x0000000e0c007986 */ /* 0x0041e4000c101b08 */
.L_x_13:
[----:B------:R-:W-:Y:S05]  /*1cb0*/  BSYNC.RECONVERGENT B0 ;  /* 0x0000000000007941 */ /* 0x000fea0003800200 */
.L_x_12:
[----:B------:R-:W-:-:S07]  /*1cc0*/  VIADD R7, R7, 0x2 ;  /* 0x0000000207077836 */ /* 0x000fce0000000000 */
.L_x_11:
[----:B------:R-:W-:-:S04]  /*1cd0*/  LOP3.LUT R5, R5, 0x1, RZ, 0xc0, !PT ;  /* 0x0000000105057812 */ /* 0x000fc800078ec0ff */
[----:B------:R-:W-:-:S13]  /*1ce0*/  ISETP.NE.U32.AND P0, PT, R5, 0x1, PT ;  /* 0x000000010500780c */ /* 0x000fda0003f05070 */
[----:B------:R-:W-:Y:S05]  /*1cf0*/  @P0 EXIT ;  /* 0x000000000000094d */ /* 0x000fea0003800000 */
[----:B------:R-:W1:Y:S01]  /*1d00*/  LDC.64 R8, c[0x0][0x390] ;  /* 0x0000e400ff087b82 */ /* 0x000e620000000a00 */
[----:B------:R-:W-:Y:S01]  /*1d10*/  IMAD.IADD R2, R2, 0x1, R7 ;  /* 0x0000000102027824 */ /* 0x000fe200078e0207 */
[----:B------:R-:W2:Y:S03]  /*1d20*/  LDG.E R10, desc[UR8][R10.64] ;  /* 0x000000080a0a7981 */ /* 0x000ea6000c1e1900 */
[----:B-1----:R-:W-:-:S06]  /*1d30*/  IMAD.WIDE R6, R2, 0x4, R8 ;  /* 0x0000000402067825 */ /* 0x002fcc00078e0208 */
[----:B------:R-:W3:Y:S01]  /*1d40*/  LDG.E R7, desc[UR8][R6.64] ;  /* 0x0000000806077981 */ /* 0x000ee2000c1e1900 */
[----:B------:R-:W1:Y:S08]  /*1d50*/  I2F.U32.RP R5, R4 ;  /* 0x0000000400057306 */ /* 0x000e700000209000 */
[----:B-1----:R-:W1:Y:S01]  /*1d60*/  MUFU.RCP R5, R5 ;  /* 0x0000000500057308 */ /* 0x002e620000001000 */
[----:B------:R-:W-:Y:S01]  /*1d70*/  IMAD.MOV R3, RZ, RZ, -R4 ;  /* 0x000000ffff037224 */ /* 0x000fe200078e0a04 */
[----:B-1----:R-:W-:-:S06]  /*1d80*/  IADD3 R8, PT, PT, R5, 0xffffffe, RZ ;  /* 0x0ffffffe05087810 */ /* 0x002fcc0007ffe0ff */
[----:B------:R1:W4:Y:S02]  /*1d90*/  F2I.FTZ.U32.TRUNC.NTZ R9, R8 ;  /* 0x0000000800097305 */ /* 0x000324000021f000 */
[----:B-1----:R-:W-:Y:S02]  /*1da0*/  IMAD.MOV.U32 R8, RZ, RZ, RZ ;  /* 0x000000ffff087224 */ /* 0x002fe400078e00ff */
[----:B----4-:R-:W-:-:S04]  /*1db0*/  IMAD R3, R3, R9, RZ ;  /* 0x0000000903037224 */ /* 0x010fc800078e02ff */
[----:B0-----:R-:W-:Y:S01]  /*1dc0*/  IMAD.HI.U32 R14, R9, R3, R8 ;  /* 0x00000003090e7227 */ /* 0x001fe200078e0008 */
[----:B------:R-:W-:Y:S02]  /*1dd0*/  ISETP.NE.U32.AND P2, PT, R4, RZ, PT ;  /* 0x000000ff0400720c */ /* 0x000fe40003f45070 */
[----:B---3--:R-:W-:-:S05]  /*1de0*/  IADD3 R7, PT, PT, R7, -R0, RZ ;  /* 0x8000000007077210 */ /* 0x008fca0007ffe0ff */
[----:B------:R-:W-:-:S04]  /*1df0*/  IMAD.HI.U32 R0, R14, R7, RZ ;  /* 0x000000070e007227 */ /* 0x000fc800078e00ff */
[----:B------:R-:W-:-:S04]  /*1e00*/  IMAD.MOV R3, RZ, RZ, -R0 ;  /* 0x000000ffff037224 */ /* 0x000fc800078e0a00 */
[----:B------:R-:W-:-:S05]  /*1e10*/  IMAD R7, R4, R3, R7 ;  /* 0x0000000304077224 */ /* 0x000fca00078e0207 */
[----:B------:R-:W-:-:S13]  /*1e20*/  ISETP.GE.U32.AND P0, PT, R7, R4, PT ;  /* 0x000000040700720c */ /* 0x000fda0003f06070 */
[----:B------:R-:W-:-:S05]  /*1e30*/  @P0 IMAD.IADD R7, R7, 0x1, -R4 ;  /* 0x0000000107070824 */ /* 0x000fca00078e0a04 */
[----:B------:R-:W-:Y:S02]  /*1e40*/  ISETP.GE.U32.AND P1, PT, R7, R4, PT ;  /* 0x000000040700720c */ /* 0x000fe40003f26070 */
[----:B------:R-:W-:-:S11]  /*1e50*/  @P0 IADD3 R0, PT, PT, R0, 0x1, RZ ;  /* 0x0000000100000810 */ /* 0x000fd60007ffe0ff */
[----:B------:R-:W-:Y:S01]  /*1e60*/  @P1 VIADD R0, R0, 0x1 ;  /* 0x0000000100001836 */ /* 0x000fe20000000000 */
[----:B------:R-:W-:-:S04]  /*1e70*/  @!P2 LOP3.LUT R0, RZ, R4, RZ, 0x33, !PT ;  /* 0x00000004ff00a212 */ /* 0x000fc800078e33ff */
[----:B------:R-:W-:-:S05]  /*1e80*/  I2FP.F32.U32 R3, R0 ;  /* 0x0000000000037245 */ /* 0x000fca0000201000 */
[----:B------:R-:W-:-:S05]  /*1e90*/  FADD R3, R3, R18 ;  /* 0x0000001203037221 */ /* 0x000fca0000000000 */
[----:B--2---:R-:W-:-:S13]  /*1ea0*/  FSETP.GT.AND P0, PT, R3, R10, PT ;  /* 0x0000000a0300720b */ /* 0x004fda0003f04000 */
[----:B------:R-:W-:Y:S05]  /*1eb0*/  @!P0 EXIT ;  /* 0x000000000000894d */ /* 0x000fea0003800000 */
[----:B------:R-:W0:Y:S02]  /*1ec0*/  LDC.64 R4, c[0x0][0x380] ;  /* 0x0000e000ff047b82 */ /* 0x000e240000000a00 */
[----:B0-----:R-:W-:-:S06]  /*1ed0*/  IMAD.WIDE R2, R2, 0x8, R4 ;  /* 0x0000000802027825 */ /* 0x001fcc00078e0204 */
[----:B------:R-:W2:Y:S04]  /*1ee0*/  LDG.E.64 R2, desc[UR8][R2.64] ;  /* 0x0000000802027981 */ /* 0x000ea8000c1e1b00 */
[----:B--2---:R-:W-:Y:S01]  /*1ef0*/  STG.E.64 desc[UR8][R12.64], R2 ;  /* 0x000000020c007986 */ /* 0x004fe2000c101b08 */
[----:B------:R-:W-:Y:S05]  /*1f00*/  EXIT ;  /* 0x000000000000794d */ /* 0x000fea0003800000 */
.L_x_14:
[----:B------:R-:W-:-:S00]  /*1f10*/  BRA `(.L_x_14) ;  /* 0xfffffffc00fc7947 */ /* 0x000fc0000383ffff */
[----:B------:R-:W-:-:S00]  /*1f20*/  NOP ;  /* 0x0000000000007918 */ /* 0x000fc00000000000 */
        /* <DEDUP_REMOVED lines=13> */
.L_x_27:


//--------------------- .text._Z17selection_elitismPyiPiS_ii --------------------------
	.section	.text._Z17selection_elitismPyiPiS_ii,"ax",@progbits
	.align	128
        .global         _Z17selection_elitismPyiPiS_ii
        .type           _Z17selection_elitismPyiPiS_ii,@function
        .size           _Z17selection_elitismPyiPiS_ii,(.L_x_28 - _Z17selection_elitismPyiPiS_ii)
        .other          _Z17selection_elitismPyiPiS_ii,@"STO_CUDA_ENTRY STV_DEFAULT"
_Z17selection_elitismPyiPiS_ii:
.text._Z17selection_elitismPyiPiS_ii:
        /* <DEDUP_REMOVED lines=8> */
[----:B------:R-:W0:Y:S01]  /*0080*/  LDCU UR5, c[0x0][0x3a0] ;  /* 0x00007400ff0577ac */ /* 0x000e220008000800 */
[----:B------:R-:W-:Y:S01]  /*0090*/  IMAD.MOV.U32 R0, RZ, RZ, RZ ;  /* 0x000000ffff007224 */ /* 0x000fe200078e00ff */
[----:B------:R-:W1:Y:S01]  /*00a0*/  LDCU.64 UR8, c[0x0][0x358] ;  /* 0x00006b00ff0877ac */ /* 0x000e620008000a00 */
[----:B0-----:R-:W-:-:S09]  /*00b0*/  UISETP.GE.AND UP0, UPT, UR5, 0x1, UPT ;  /* 0x000000010500788c */ /* 0x001fd2000bf06270 */
[----:B-1----:R-:W-:Y:S05]  /*00c0*/  BRA.U !UP0, `(.L_x_15) ;  /* 0x0000000d08807547 */ /* 0x002fea000b800000 */
[----:B------:R-:W-:Y:S02]  /*00d0*/  UISETP.GE.U32.AND UP0, UPT, UR5, 0x10, UPT ;  /* 0x000000100500788c */ /* 0x000fe4000bf06070 */
[----:B------:R-:W-:Y:S01]  /*00e0*/  IMAD R16, R4, UR5, RZ ;  /* 0x0000000504107c24 */ /* 0x000fe2000f8e02ff */
[----:B------:R-:W-:Y:S01]  /*00f0*/  UMOV UR4, URZ ;  /* 0x000000ff00047c82 */ /* 0x000fe20008000000 */
[----:B------:R-:W-:Y:S02]  /*0100*/  IMAD.MOV.U32 R0, RZ, RZ, RZ ;  /* 0x000000ffff007224 */ /* 0x000fe400078e00ff */
[----:B------:R-:W-:-:S03]  /*0110*/  IMAD.MOV.U32 R19, RZ, RZ, RZ ;  /* 0x000000ffff137224 */ /* 0x000fc600078e00ff */
[----:B------:R-:W-:Y:S05]  /*0120*/  BRA.U !UP0, `(.L_x_16) ;  /* 0x0000000508ec7547 */ /* 0x000fea000b800000 */
[----:B------:R-:W0:Y:S01]  /*0130*/  LDC R18, c[0x0][0x388] ;  /* 0x0000e200ff127b82 */ /* 0x000e220000000800 */
[C---:B------:R-:W-:Y:S01]  /*0140*/  VIADD R9, R16.reuse, 0x7 ;  /* 0x0000000710097836 */ /* 0x040fe20000000000 */
[C---:B------:R-:W-:Y:S01]  /*0150*/  IADD3 R29, PT, PT, R16.reuse, 0x9, RZ ;  /* 0x00000009101d7810 */ /* 0x040fe20007ffe0ff */
[C---:B------:R-:W-:Y:S01]  /*0160*/  VIADD R27, R16.reuse, 0x8 ;  /* 0x00000008101b7836 */ /* 0x040fe20000000000 */
[C---:B------:R-:W-:Y:S01]  /*0170*/  IADD3 R13, PT, PT, R16.reuse, 0x4, RZ ;  /* 0x00000004100d7810 */ /* 0x040fe20007ffe0ff */
[C---:B------:R-:W-:Y:S01]  /*0180*/  VIADD R7, R16.reuse, 0x5 ;  /* 0x0000000510077836 */ /* 0x040fe20000000000 */
[C---:B------:R-:W-:Y:S01]  /*0190*/  IADD3 R23, PT, PT, R16.reuse, 0xe, RZ ;  /* 0x0000000e10177810 */ /* 0x040fe20007ffe0ff */
[C---:B------:R-:W-:Y:S01]  /*01a0*/  VIADD R15, R16.reuse, 0x2 ;  /* 0x00000002100f7836 */ /* 0x040fe20000000000 */
[----:B------:R-:W-:Y:S01]  /*01b0*/  ULOP3.LUT UR4, UR5, 0x7ffffff0, URZ, 0xc0, !UPT ;  /* 0x7ffffff005047892 */ /* 0x000fe2000f8ec0ff */
[C---:B------:R-:W-:Y:S02]  /*01c0*/  VIADD R3, R16.reuse, 0x3 ;  /* 0x0000000310037836 */ /* 0x040fe40000000000 */
[C---:B------:R-:W-:Y:S01]  /*01d0*/  VIADD R11, R16.reuse, 0x6 ;  /* 0x00000006100b7836 */ /* 0x040fe20000000000 */
[----:B------:R-:W-:Y:S01]  /*01e0*/  UIADD3 UR6, UPT, UPT, -UR4, URZ, URZ ;  /* 0x000000ff04067290 */ /* 0x000fe2000fffe1ff */
[----:B------:R-:W-:-:S02]  /*01f0*/  VIADD R2, R16, 0xa ;  /* 0x0000000a10027836 */ /* 0x000fc40000000000 */
[C---:B------:R-:W-:Y:S02]  /*0200*/  VIADD R6, R16.reuse, 0xb ;  /* 0x0000000b10067836 */ /* 0x040fe40000000000 */
[C---:B------:R-:W-:Y:S02]  /*0210*/  VIADD R5, R16.reuse, 0xc ;  /* 0x0000000c10057836 */ /* 0x040fe40000000000 */
[C---:B------:R-:W-:Y:S02]  /*0220*/  VIADD R21, R16.reuse, 0xd ;  /* 0x0000000d10157836 */ /* 0x040fe40000000000 */
[----:B------:R-:W-:Y:S02]  /*0230*/  VIADD R25, R16, 0xf ;  /* 0x0000000f10197836 */ /* 0x000fe40000000000 */
[----:B------:R-:W-:Y:S02]  /*0240*/  IMAD.MOV.U32 R0, RZ, RZ, RZ ;  /* 0x000000ffff007224 */ /* 0x000fe400078e00ff */
[----:B0-----:R-:W-:-:S02]  /*0250*/  IMAD R10, R9, R18, RZ ;  /* 0x00000012090a7224 */ /* 0x001fc400078e02ff */
[-C--:B------:R-:W-:Y:S02]  /*0260*/  IMAD R9, R27, R18.reuse, RZ ;  /* 0x000000121b097224 */ /* 0x080fe400078e02ff */
[----:B------:R-:W-:Y:S02]  /*0270*/  IMAD R27, R18, UR5, RZ ;  /* 0x00000005121b7c24 */ /* 0x000fe4000f8e02ff */
[-C--:B------:R-:W-:Y:S02]  /*0280*/  IMAD R12, R7, R18.reuse, RZ ;  /* 0x00000012070c7224 */ /* 0x080fe400078e02ff */
[----:B------:R-:W-:Y:S02]  /*0290*/  IMAD R8, R29, R18, RZ ;  /* 0x000000121d087224 */ /* 0x000fe400078e02ff */
[----:B------:R-:W-:Y:S02]  /*02a0*/  IMAD.MOV.U32 R17, RZ, RZ, R16 ;  /* 0x000000ffff117224 */ /* 0x000fe400078e0010 */
[----:B------:R-:W-:-:S02]  /*02b0*/  IMAD.MOV.U32 R19, RZ, RZ, RZ ;  /* 0x000000ffff137224 */ /* 0x000fc400078e00ff */
[-C--:B------:R-:W-:Y:S02]  /*02c0*/  IMAD R15, R15, R18.reuse, RZ ;  /* 0x000000120f0f7224 */ /* 0x080fe400078e02ff */
[-C--:B------:R-:W-:Y:S02]  /*02d0*/  IMAD R14, R3, R18.reuse, RZ ;  /* 0x00000012030e7224 */ /* 0x080fe400078e02ff */
[-C--:B------:R-:W-:Y:S02]  /*02e0*/  IMAD R13, R13, R18.reuse, RZ ;  /* 0x000000120d0d7224 */ /* 0x080fe400078e02ff */
[-C--:B------:R-:W-:Y:S02]  /*02f0*/  IMAD R11, R11, R18.reuse, RZ ;  /* 0x000000120b0b7224 */ /* 0x080fe400078e02ff */
[-C--:B------:R-:W-:Y:S02]  /*0300*/  IMAD R7, R2, R18.reuse, RZ ;  /* 0x0000001202077224 */ /* 0x080fe400078e02ff */
[----:B------:R-:W-:-:S02]  /*0310*/  IMAD R6, R6, R18, RZ ;  /* 0x0000001206067224 */ /* 0x000fc400078e02ff */
[-C--:B------:R-:W-:Y:S02]  /*0320*/  IMAD R5, R5, R18.reuse, RZ ;  /* 0x0000001205057224 */ /* 0x080fe400078e02ff */
[-C--:B------:R-:W-:Y:S02]  /*0330*/  IMAD R21, R21, R18.reuse, RZ ;  /* 0x0000001215157224 */ /* 0x080fe400078e02ff */
[-C--:B------:R-:W-:Y:S02]  /*0340*/  IMAD R23, R23, R18.reuse, RZ ;  /* 0x0000001217177224 */ /* 0x080fe400078e02ff */
[-C--:B------:R-:W-:Y:S02]  /*0350*/  IMAD R25, R25, R18.reuse, RZ ;  /* 0x0000001219197224 */ /* 0x080fe400078e02ff */
[----:B------:R-:W-:Y:S02]  /*0360*/  IMAD R29, R16, R18, R18 ;  /* 0x00000012101d7224 */ /* 0x000fe400078e0212 */
[----:B------:R-:W-:-:S07]  /*0370*/  IMAD R27, R4, R27, RZ ;  /* 0x0000001b041b7224 */ /* 0x000fce00078e02ff */
.L_x_17:
[----:B------:R-:W0:Y:S02]  /*0380*/  LDC.64 R2, c[0x0][0x390] ;  /* 0x0000e400ff027b82 */ /* 0x000e240000000a00 */
[----:B0-----:R-:W-:-:S05]  /*0390*/  IMAD.WIDE R2, R17, 0x4, R2 ;  /* 0x0000000411027825 */ /* 0x001fca00078e0202 */
[----:B------:R-:W2:Y:S04]  /*03a0*/  LDG.E R20, desc[UR8][R2.64] ;  /* 0x0000000802147981 */ /* 0x000ea8000c1e1900 */
[----:B------:R-:W3:Y:S04]  /*03b0*/  LDG.E R28, desc[UR8][R2.64+0x4] ;  /* 0x00000408021c7981 */ /* 0x000ee8000c1e1900 */
[----:B------:R-:W4:Y:S01]  /*03c0*/  LDG.E R22, desc[UR8][R2.64+0x8] ;  /* 0x0000080802167981 */ /* 0x000f22000c1e1900 */
[CC--:B--2---:R-:W-:Y:S02]  /*03d0*/  ISETP.GT.AND P3, PT, R20.reuse, R19.reuse, PT ;  /* 0x000000131400720c */ /* 0x0c4fe40003f64270 */
[----:B------:R-:W-:-:S02]  /*03e0*/  VIMNMX R26, PT, PT, R20, R19, !PT ;  /* 0x00000013141a7248 */ /* 0x000fc40007fe0100 */
[----:B------:R-:W2:Y:S04]  /*03f0*/  LDG.E R20, desc[UR8][R2.64+0xc] ;  /* 0x00000c0802147981 */ /* 0x000ea8000c1e1900 */
[----:B------:R-:W5:Y:S01]  /*0400*/  LDG.E R19, desc[UR8][R2.64+0x10] ;  /* 0x0000100802137981 */ /* 0x000f62000c1e1900 */
[----:B---3--:R-:W-:Y:S02]  /*0410*/  VIMNMX R24, PT, PT, R26, R28, !PT ;  /* 0x0000001c1a187248 */ /* 0x008fe40007fe0100 */
[----:B------:R-:W-:Y:S02]  /*0420*/  ISETP.GT.AND P4, PT, R28, R26, PT ;  /* 0x0000001a1c00720c */ /* 0x000fe40003f84270 */
[----:B----4-:R-:W-:Y:S01]  /*0430*/  VIMNMX R26, PT, PT, R24, R22, !PT ;  /* 0x00000016181a7248 */ /* 0x010fe20007fe0100 */
[----:B------:R-:W3:Y:S01]  /*0440*/  LDG.E R28, desc[UR8][R2.64+0x14] ;  /* 0x00001408021c7981 */ /* 0x000ee2000c1e1900 */
[----:B------:R-:W-:-:S03]  /*0450*/  ISETP.GT.AND P5, PT, R22, R24, PT ;  /* 0x000000181600720c */ /* 0x000fc60003fa4270 */
[----:B------:R-:W4:Y:S01]  /*0460*/  LDG.E R22, desc[UR8][R2.64+0x18] ;  /* 0x0000180802167981 */ /* 0x000f22000c1e1900 */
[----:B--2---:R-:W-:Y:S02]  /*0470*/  ISETP.GT.AND P6, PT, R20, R26, PT ;  /* 0x0000001a1400720c */ /* 0x004fe40003fc4270 */
[----:B------:R-:W-:-:S04]  /*0480*/  VIMNMX R20, PT, PT, R26, R20, !PT ;  /* 0x000000141a147248 */ /* 0x000fc80007fe0100 */
[----:B-----5:R-:W-:Y:S02]  /*0490*/  ISETP.GT.AND P0, PT, R19, R20, PT ;  /* 0x000000141300720c */ /* 0x020fe40003f04270 */
[----:B------:R-:W-:Y:S02]  /*04a0*/  VIMNMX R26, PT, PT, R20, R19, !PT ;  /* 0x00000013141a7248 */ /* 0x000fe40007fe0100 */
[----:B------:R-:W2:Y:S04]  /*04b0*/  LDG.E R19, desc[UR8][R2.64+0x1c] ;  /* 0x00001c0802137981 */ /* 0x000ea8000c1e1900 */
[----:B------:R-:W5:Y:S01]  /*04c0*/  LDG.E R20, desc[UR8][R2.64+0x20] ;  /* 0x0000200802147981 */ /* 0x000f62000c1e1900 */
[----:B---3--:R-:W-:Y:S02]  /*04d0*/  VIMNMX R24, PT, PT, R26, R28, !PT ;  /* 0x0000001c1a187248 */ /* 0x008fe40007fe0100 */
[----:B------:R-:W-:-:S02]  /*04e0*/  ISETP.GT.AND P1, PT, R28, R26, PT ;  /* 0x0000001a1c00720c */ /* 0x000fc40003f24270 */
[----:B----4-:R-:W-:Y:S02]  /*04f0*/  VIMNMX R28, PT, PT, R24, R22, !PT ;  /* 0x00000016181c7248 */ /* 0x010fe40007fe0100 */
[----:B------:R-:W-:Y:S02]  /*0500*/  ISETP.GT.AND P2, PT, R22, R24, PT ;  /* 0x000000181600720c */ /* 0x000fe40003f44270 */
[----:B------:R-:W-:Y:S01]  /*0510*/  SEL R26, R27, R0, P3 ;  /* 0x000000001b1a7207 */ /* 0x000fe20001800000 */
[----:B------:R-:W3:Y:S03]  /*0520*/  LDG.E R24, desc[UR8][R2.64+0x24] ;  /* 0x0000240802187981 */ /* 0x000ee6000c1e1900 */
[----:B------:R-:W-:Y:S01]  /*0530*/  SEL R26, R29, R26, P4 ;  /* 0x0000001a1d1a7207 */ /* 0x000fe20002000000 */
[----:B------:R-:W4:Y:S04]  /*0540*/  LDG.E R22, desc[UR8][R2.64+0x28] ;  /* 0x0000280802167981 */ /* 0x000f28000c1e1900 */
[----:B------:R-:W4:Y:S01]  /*0550*/  LDG.E R0, desc[UR8][R2.64+0x30] ;  /* 0x0000300802007981 */ /* 0x000f22000c1e1900 */
[----:B--2---:R-:W-:-:S02]  /*0560*/  ISETP.GT.AND P3, PT, R19, R28, PT ;  /* 0x0000001c1300720c */ /* 0x004fc40003f64270 */
[----:B------:R-:W-:-:S04]  /*0570*/  VIMNMX R19, PT, PT, R28, R19, !PT ;  /* 0x000000131c137248 */ /* 0x000fc80007fe0100 */
[----:B-----5:R-:W-:Y:S02]  /*0580*/  ISETP.GT.AND P4, PT, R20, R19, PT ;  /* 0x000000131400720c */ /* 0x020fe40003f84270 */
[----:B------:R-:W-:Y:S02]  /*0590*/  VIMNMX R20, PT, PT, R19, R20, !PT ;  /* 0x0000001413147248 */ /* 0x000fe40007fe0100 */
[----:B------:R-:W2:Y:S01]  /*05a0*/  LDG.E R19, desc[UR8][R2.64+0x2c] ;  /* 0x00002c0802137981 */ /* 0x000ea2000c1e1900 */
[----:B------:R-:W-:Y:S02]  /*05b0*/  SEL R28, R15, R26, P5 ;  /* 0x0000001a0f1c7207 */ /* 0x000fe40002800000 */
[----:B---3--:R-:W-:Y:S02]  /*05c0*/  VIMNMX R26, PT, PT, R20, R24, !PT ;  /* 0x00000018141a7248 */ /* 0x008fe40007fe0100 */
[----:B------:R-:W-:Y:S02]  /*05d0*/  ISETP.GT.AND P5, PT, R24, R20, PT ;  /* 0x000000141800720c */ /* 0x000fe40003fa4270 */
[----:B------:R-:W-:-:S02]  /*05e0*/  SEL R28, R14, R28, P6 ;  /* 0x0000001c0e1c7207 */ /* 0x000fc40003000000 */
[----:B----4-:R-:W-:Y:S02]  /*05f0*/  VIMNMX R20, PT, PT, R26, R22, !PT ;  /* 0x000000161a147248 */ /* 0x010fe40007fe0100 */
[----:B------:R-:W-:Y:S02]  /*0600*/  SEL R28, R13, R28, P0 ;  /* 0x0000001c0d1c7207 */ /* 0x000fe40000000000 */
[----:B------:R-:W-:Y:S02]  /*0610*/  ISETP.GT.AND P6, PT, R22, R26, PT ;  /* 0x0000001a1600720c */ /* 0x000fe40003fc4270 */
[----:B------:R-:W-:Y:S02]  /*0620*/  SEL R28, R12, R28, P1 ;  /* 0x0000001c0c1c7207 */ /* 0x000fe40000800000 */
[----:B--2---:R-:W-:Y:S02]  /*0630*/  ISETP.GT.AND P0, PT, R19, R20, PT ;  /* 0x000000141300720c */ /* 0x004fe40003f04270 */
[----:B------:R-:W-:-:S02]  /*0640*/  VIMNMX R20, PT, PT, R20, R19, !PT ;  /* 0x0000001314147248 */ /* 0x000fc40007fe0100 */
[----:B------:R-:W2:Y:S02]  /*0650*/  LDG.E R19, desc[UR8][R2.64+0x34] ;  /* 0x0000340802137981 */ /* 0x000ea4000c1e1900 */
[----:B------:R-:W-:Y:S02]  /*0660*/  ISETP.GT.AND P1, PT, R0, R20, PT ;  /* 0x000000140000720c */ /* 0x000fe40003f24270 */
[----:B------:R-:W-:Y:S02]  /*0670*/  VIMNMX R22, PT, PT, R20, R0, !PT ;  /* 0x0000000014167248 */ /* 0x000fe40007fe0100 */
[----:B------:R-:W3:Y:S04]  /*0680*/  LDG.E R0, desc[UR8][R2.64+0x38] ;  /* 0x0000380802007981 */ /* 0x000ee8000c1e1900 */
[----:B------:R0:W4:Y:S01]  /*0690*/  LDG.E R20, desc[UR8][R2.64+0x3c] ;  /* 0x00003c0802147981 */ /* 0x000122000c1e1900 */
[----:B------:R-:W-:-:S04]  /*06a0*/  SEL R28, R11, R28, P2 ;  /* 0x0000001c0b1c7207 */ /* 0x000fc80001000000 */
[----:B------:R-:W-:Y:S01]  /*06b0*/  SEL R28, R10, R28, P3 ;  /* 0x0000001c0a1c7207 */ /* 0x000fe20001800000 */
[----:B------:R-:W-:-:S04]  /*06c0*/  UIADD3 UR6, UPT, UPT, UR6, 0x10, URZ ;  /* 0x0000001006067890 */ /* 0x000fc8000fffe0ff */
[----:B------:R-:W-:Y:S01]  /*06d0*/  UISETP.NE.AND UP0, UPT, UR6, URZ, UPT ;  /* 0x000000ff0600728c */ /* 0x000fe2000bf05270 */
[----:B------:R-:W-:Y:S01]  /*06e0*/  IADD3 R17, PT, PT, R17, 0x10, RZ ;  /* 0x0000001011117810 */ /* 0x000fe20007ffe0ff */
[C---:B------:R-:W-:Y:S01]  /*06f0*/  IMAD R27, R18.reuse, 0x10, R27 ;  /* 0x00000010121b7824 */ /* 0x040fe200078e021b */
[C---:B------:R-:W-:Y:S01]  /*0700*/  LEA R13, R18.reuse, R13, 0x4 ;  /* 0x0000000d120d7211 */ /* 0x040fe200078e20ff */
[C---:B------:R-:W-:Y:S02]  /*0710*/  IMAD R29, R18.reuse, 0x10, R29 ;  /* 0x00000010121d7824 */ /* 0x040fe400078e021d */
[C---:B------:R-:W-:Y:S02]  /*0720*/  IMAD R15, R18.reuse, 0x10, R15 ;  /* 0x00000010120f7824 */ /* 0x040fe400078e020f */
[C---:B------:R-:W-:Y:S02]  /*0730*/  IMAD R14, R18.reuse, 0x10, R14 ;  /* 0x00000010120e7824 */ /* 0x040fe400078e020e */
[----:B------:R-:W-:-:S02]  /*0740*/  IMAD R12, R18, 0x10, R12 ;  /* 0x00000010120c7824 */ /* 0x000fc400078e020c */
[C---:B------:R-:W-:Y:S02]  /*0750*/  IMAD R11, R18.reuse, 0x10, R11 ;  /* 0x00000010120b7824 */ /* 0x040fe400078e020b */
[----:B------:R-:W-:Y:S01]  /*0760*/  IMAD R10, R18, 0x10, R10 ;  /* 0x00000010120a7824 */ /* 0x000fe200078e020a */
[----:B--2---:R-:W-:Y:S02]  /*0770*/  ISETP.GT.AND P2, PT, R19, R22, PT ;  /* 0x000000161300720c */ /* 0x004fe40003f44270 */
[----:B------:R-:W-:Y:S02]  /*0780*/  VIMNMX R22, PT, PT, R22, R19, !PT ;  /* 0x0000001316167248 */ /* 0x000fe40007fe0100 */
[----:B------:R-:W-:Y:S02]  /*0790*/  SEL R19, R9, R28, P4 ;  /* 0x0000001c09137207 */ /* 0x000fe40002000000 */
[----:B---3--:R-:W-:Y:S02]  /*07a0*/  ISETP.GT.AND P3, PT, R0, R22, PT ;  /* 0x000000160000720c */ /* 0x008fe40003f64270 */
[----:B------:R-:W-:-:S02]  /*07b0*/  VIMNMX R22, PT, PT, R22, R0, !PT ;  /* 0x0000000016167248 */ /* 0x000fc40007fe0100 */
[----:B------:R-:W-:-:S04]  /*07c0*/  SEL R0, R8, R19, P5 ;  /* 0x0000001308007207 */ /* 0x000fc80002800000 */
[----:B0-----:R-:W-:-:S04]  /*07d0*/  SEL R3, R7, R0, P6 ;  /* 0x0000000007037207 */ /* 0x001fc80003000000 */
[----:B------:R-:W-:-:S04]  /*07e0*/  SEL R0, R6, R3, P0 ;  /* 0x0000000306007207 */ /* 0x000fc80000000000 */
[----:B------:R-:W-:-:S04]  /*07f0*/  SEL R0, R5, R0, P1 ;  /* 0x0000000005007207 */ /* 0x000fc80000800000 */
[----:B------:R-:W-:Y:S02]  /*0800*/  SEL R0, R21, R0, P2 ;  /* 0x0000000015007207 */ /* 0x000fe40001000000 */
[----:B----4-:R-:W-:Y:S02]  /*0810*/  ISETP.GT.AND P4, PT, R20, R22, PT ;  /* 0x000000161400720c */ /* 0x010fe40003f84270 */
[----:B------:R-:W-:Y:S01]  /*0820*/  SEL R0, R23, R0, P3 ;  /* 0x0000000017007207 */ /* 0x000fe20001800000 */
[----:B------:R-:W-:Y:S01]  /*0830*/  IMAD R9, R18, 0x10, R9 ;  /* 0x0000001012097824 */ /* 0x000fe200078e0209 */
[----:B------:R-:W-:Y:S01]  /*0840*/  VIMNMX R19, PT, PT, R22, R20, !PT ;  /* 0x0000001416137248 */ /* 0x000fe20007fe0100 */
[C---:B------:R-:W-:Y:S01]  /*0850*/  IMAD R7, R18.reuse, 0x10, R7 ;  /* 0x0000001012077824 */ /* 0x040fe200078e0207 */
[----:B------:R-:W-:Y:S01]  /*0860*/  SEL R0, R25, R0, P4 ;  /* 0x0000000019007207 */ /* 0x000fe20002000000 */
[C---:B------:R-:W-:Y:S01]  /*0870*/  IMAD R6, R18.reuse, 0x10, R6 ;  /* 0x0000001012067824 */ /* 0x040fe200078e0206 */
[C---:B------:R-:W-:Y:S01]  /*0880*/  LEA R8, R18.reuse, R8, 0x4 ;  /* 0x0000000812087211 */ /* 0x040fe200078e20ff */
[C---:B------:R-:W-:Y:S01]  /*0890*/  IMAD R5, R18.reuse, 0x10, R5 ;  /* 0x0000001012057824 */ /* 0x040fe200078e0205 */
[C---:B------:R-:W-:Y:S01]  /*08a0*/  LEA R23, R18.reuse, R23, 0x4 ;  /* 0x0000001712177211 */ /* 0x040fe200078e20ff */
[----:B------:R-:W-:-:S02]  /*08b0*/  IMAD R21, R18, 0x10, R21 ;  /* 0x0000001012157824 */ /* 0x000fc400078e0215 */
[----:B------:R-:W-:Y:S01]  /*08c0*/  IMAD R25, R18, 0x10, R25 ;  /* 0x0000001012197824 */ /* 0x000fe200078e0219 */
[----:B------:R-:W-:Y:S06]  /*08d0*/  BRA.U UP0, `(.L_x_17) ;  /* 0xfffffff900a87547 */ /* 0x000fec000b83ffff */
.L_x_16:
[----:B------:R-:W-:-:S09]  /*08e0*/  ULOP3.LUT UP0, UR6, UR5, 0xf, URZ, 0xc0, !UPT ;  /* 0x0000000f05067892 */ /* 0x000fd2000f80c0ff */
[----:B------:R-:W-:Y:S05]  /*08f0*/  BRA.U !UP0, `(.L_x_15) ;  /* 0x0000000508747547 */ /* 0x000fea000b800000 */
[----:B------:R-:W-:Y:S02]  /*0900*/  UISETP.GE.U32.AND UP0, UPT, UR6, 0x8, UPT ;  /* 0x000000080600788c */ /* 0x000fe4000bf06070 */
[----:B------:R-:W-:-:S04]  /*0910*/  ULOP3.LUT UR7, UR5, 0x7, URZ, 0xc0, !UPT ;  /* 0x0000000705077892 */ /* 0x000fc8000f8ec0ff */
[----:B------:R-:W-:-:S03]  /*0920*/  UISETP.NE.AND UP1, UPT, UR7, URZ, UPT ;  /* 0x000000ff0700728c */ /* 0x000fc6000bf25270 */
[----:B------:R-:W-:Y:S08]  /*0930*/  BRA.U !UP0, `(.L_x_18) ;  /* 0x0000000108b07547 */ /* 0x000ff0000b800000 */
[----:B------:R-:W0:Y:S01]  /*0940*/  LDC.64 R6, c[0x0][0x390] ;  /* 0x0000e400ff067b82 */ /* 0x000e220000000a00 */
[----:B------:R-:W-:Y:S01]  /*0950*/  VIADD R2, R16, UR4 ;  /* 0x0000000410027c36 */ /* 0x000fe20008000000 */
[----:B------:R-:W1:Y:S03]  /*0960*/  LDCU UR6, c[0x0][0x388] ;  /* 0x00007100ff0677ac */ /* 0x000e660008000800 */
[----:B0-----:R-:W-:-:S05]  /*0970*/  IMAD.WIDE R6, R2, 0x4, R6 ;  /* 0x0000000402067825 */ /* 0x001fca00078e0206 */
[----:B------:R-:W2:Y:S04]  /*0980*/  LDG.E R8, desc[UR8][R6.64] ;  /* 0x0000000806087981 */ /* 0x000ea8000c1e1900 */
[----:B------:R-:W3:Y:S04]  /*0990*/  LDG.E R10, desc[UR8][R6.64+0x4] ;  /* 0x00000408060a7981 */ /* 0x000ee8000c1e1900 */
[----:B------:R-:W4:Y:S04]  /*09a0*/  LDG.E R5, desc[UR8][R6.64+0x8] ;  /* 0x0000080806057981 */ /* 0x000f28000c1e1900 */
[----:B------:R-:W5:Y:S04]  /*09b0*/  LDG.E R9, desc[UR8][R6.64+0xc] ;  /* 0x00000c0806097981 */ /* 0x000f68000c1e1900 */
[----:B------:R-:W5:Y:S04]  /*09c0*/  LDG.E R12, desc[UR8][R6.64+0x10] ;  /* 0x00001008060c7981 */ /* 0x000f68000c1e1900 */
[----:B------:R-:W5:Y:S04]  /*09d0*/  LDG.E R14, desc[UR8][R6.64+0x14] ;  /* 0x00001408060e7981 */ /* 0x000f68000c1e1900 */
[----:B------:R-:W5:Y:S04]  /*09e0*/  LDG.E R18, desc[UR8][R6.64+0x18] ;  /* 0x0000180806127981 */ /* 0x000f68000c1e1900 */
[----:B------:R0:W5:Y:S01]  /*09f0*/  LDG.E R20, desc[UR8][R6.64+0x1c] ;  /* 0x00001c0806147981 */ /* 0x000162000c1e1900 */
[----:B------:R-:W-:Y:S01]  /*0a00*/  UIADD3 UR4, UPT, UPT, UR4, 0x8, URZ ;  /* 0x0000000804047890 */ /* 0x000fe2000fffe0ff */
[----:B0-----:R-:W-:Y:S01]  /*0a10*/  VIADD R6, R2, 0x2 ;  /* 0x0000000202067836 */ /* 0x001fe20000000000 */
[----:B--2---:R-:W-:-:S02]  /*0a20*/  VIMNMX R3, PT, PT, R19, R8, !PT ;  /* 0x0000000813037248 */ /* 0x004fc40007fe0100 */
[----:B------:R-:W-:Y:S02]  /*0a30*/  ISETP.GT.AND P0, PT, R8, R19, PT ;  /* 0x000000130800720c */ /* 0x000fe40003f04270 */
[----:B---3--:R-:W-:Y:S02]  /*0a40*/  ISETP.GT.AND P1, PT, R10, R3, PT ;  /* 0x000000030a00720c */ /* 0x008fe40003f24270 */
[----:B------:R-:W-:Y:S01]  /*0a50*/  VIMNMX R10, PT, PT, R3, R10, !PT ;  /* 0x0000000a030a7248 */ /* 0x000fe20007fe0100 */
[----:B-1----:R-:W-:-:S03]  /*0a60*/  IMAD R3, R2, UR6, RZ ;  /* 0x0000000602037c24 */ /* 0x002fc6000f8e02ff */
[----:B----4-:R-:W-:Y:S02]  /*0a70*/  VIMNMX R8, PT, PT, R10, R5, !PT ;  /* 0x000000050a087248 */ /* 0x010fe40007fe0100 */
[----:B------:R-:W-:Y:S02]  /*0a80*/  ISETP.GT.AND P2, PT, R5, R10, PT ;  /* 0x0000000a0500720c */ /* 0x000fe40003f44270 */
[----:B-----5:R-:W-:Y:S02]  /*0a90*/  VIMNMX R5, PT, PT, R8, R9, !PT ;  /* 0x0000000908057248 */ /* 0x020fe40007fe0100 */
[C---:B------:R-:W-:Y:S01]  /*0aa0*/  SEL R0, R3.reuse, R0, P0 ;  /* 0x0000000003007207 */ /* 0x040fe20000000000 */
[----:B------:R-:W-:Y:S01]  /*0ab0*/  @P1 VIADD R0, R3, UR6 ;  /* 0x0000000603001c36 */ /* 0x000fe20008000000 */
[----:B------:R-:W-:Y:S02]  /*0ac0*/  ISETP.GT.AND P0, PT, R9, R8, PT ;  /* 0x000000080900720c */ /* 0x000fe40003f04270 */
[----:B------:R-:W-:-:S02]  /*0ad0*/  VIMNMX R3, PT, PT, R5, R12, !PT ;  /* 0x0000000c05037248 */ /* 0x000fc40007fe0100 */
[----:B------:R-:W-:Y:S02]  /*0ae0*/  ISETP.GT.AND P1, PT, R12, R5, PT ;  /* 0x000000050c00720c */ /* 0x000fe40003f24270 */
[----:B------:R-:W-:Y:S01]  /*0af0*/  VIMNMX R5, PT, PT, R3, R14, !PT ;  /* 0x0000000e03057248 */ /* 0x000fe20007fe0100 */
[----:B------:R-:W-:Y:S01]  /*0b00*/  @P2 IMAD R0, R6, UR6, RZ ;  /* 0x0000000606002c24 */ /* 0x000fe2000f8e02ff */
[----:B------:R-:W-:Y:S01]  /*0b10*/  ISETP.GT.AND P3, PT, R14, R3, PT ;  /* 0x000000030e00720c */ /* 0x000fe20003f64270 */
[C---:B------:R-:W-:Y:S01]  /*0b20*/  VIADD R6, R2.reuse, 0x4 ;  /* 0x0000000402067836 */ /* 0x040fe20000000000 */
[----:B------:R-:W-:Y:S02]  /*0b30*/  IADD3 R3, PT, PT, R2, 0x3, RZ ;  /* 0x0000000302037810 */ /* 0x000fe40007ffe0ff */
[----:B------:R-:W-:Y:S02]  /*0b40*/  ISETP.GT.AND P2, PT, R18, R5, PT ;  /* 0x000000051200720c */ /* 0x000fe40003f44270 */
[----:B------:R-:W-:Y:S01]  /*0b50*/  VIMNMX R5, PT, PT, R5, R18, !PT ;  /* 0x0000001205057248 */ /* 0x000fe20007fe0100 */
[----:B------:R-:W-:-:S02]  /*0b60*/  @P0 IMAD R0, R3, UR6, RZ ;  /* 0x0000000603000c24 */ /* 0x000fc4000f8e02ff */
[----:B------:R-:W-:Y:S01]  /*0b70*/  VIADD R3, R2, 0x5 ;  /* 0x0000000502037836 */ /* 0x000fe20000000000 */
[----:B------:R-:W-:Y:S01]  /*0b80*/  ISETP.GT.AND P0, PT, R20, R5, PT ;  /* 0x000000051400720c */ /* 0x000fe20003f04270 */
[----:B------:R-:W-:Y:S01]  /*0b90*/  @P1 IMAD R0, R6, UR6, RZ ;  /* 0x0000000606001c24 */ /* 0x000fe2000f8e02ff */
[----:B------:R-:W-:Y:S01]  /*0ba0*/  VIMNMX R19, PT, PT, R5, R20, !PT ;  /* 0x0000001405137248 */ /* 0x000fe20007fe0100 */
[C---:B------:R-:W-:Y:S02]  /*0bb0*/  VIADD R6, R2.reuse, 0x6 ;  /* 0x0000000602067836 */ /* 0x040fe40000000000 */
[----:B------:R-:W-:Y:S02]  /*0bc0*/  VIADD R2, R2, 0x7 ;  /* 0x0000000702027836 */ /* 0x000fe40000000000 */
[----:B------:R-:W-:Y:S02]  /*0bd0*/  @P3 IMAD R0, R3, UR6, RZ ;  /* 0x0000000603003c24 */ /* 0x000fe4000f8e02ff */
[----:B------:R-:W-:-:S04]  /*0be0*/  @P2 IMAD R0, R6, UR6, RZ ;  /* 0x0000000606002c24 */ /* 0x000fc8000f8e02ff */
[----:B------:R-:W-:-:S07]  /*0bf0*/  @P0 IMAD R0, R2, UR6, RZ ;  /* 0x0000000602000c24 */ /* 0x000fce000f8e02ff */
.L_x_18:
[----:B------:R-:W-:Y:S05]  /*0c00*/  BRA.U !UP1, `(.L_x_15) ;  /* 0x0000000109b07547 */ /* 0x000fea000b800000 */
[----:B------:R-:W-:Y:S02]  /*0c10*/  UISETP.GE.U32.AND UP0, UPT, UR7, 0x4, UPT ;  /* 0x000000040700788c */ /* 0x000fe4000bf06070 */
[----:B------:R-:W-:-:S04]  /*0c20*/  ULOP3.LUT UR5, UR5, 0x3, URZ, 0xc0, !UPT ;  /* 0x0000000305057892 */ /* 0x000fc8000f8ec0ff */
[----:B------:R-:W-:-:S03]  /*0c30*/  UISETP.NE.AND UP1, UPT, UR5, URZ, UPT ;  /* 0x000000ff0500728c */ /* 0x000fc6000bf25270 */
[----:B------:R-:W-:Y:S08]  /*0c40*/  BRA.U !UP0, `(.L_x_19) ;  /* 0x0000000108607547 */ /* 0x000ff0000b800000 */
[----:B------:R-:W0:Y:S01]  /*0c50*/  LDC.64 R2, c[0x0][0x390] ;  /* 0x0000e400ff027b82 */ /* 0x000e220000000a00 */
[----:B------:R-:W-:Y:S01]  /*0c60*/  IADD3 R5, PT, PT, R16, UR4, RZ ;  /* 0x0000000410057c10 */ /* 0x000fe2000fffe0ff */
[----:B------:R-:W1:Y:S04]  /*0c70*/  LDCU UR6, c[0x0][0x388] ;  /* 0x00007100ff0677ac */ /* 0x000e680008000800 */
[----:B0-----:R-:W-:-:S05]  /*0c80*/  IMAD.WIDE R2, R5, 0x4, R2 ;  /* 0x0000000405027825 */ /* 0x001fca00078e0202 */
[----:B------:R-:W2:Y:S04]  /*0c90*/  LDG.E R6, desc[UR8][R2.64] ;  /* 0x0000000802067981 */ /* 0x000ea8000c1e1900 */
[----:B------:R-:W3:Y:S04]  /*0ca0*/  LDG.E R8, desc[UR8][R2.64+0x4] ;  /* 0x0000040802087981 */ /* 0x000ee8000c1e1900 */
[----:B------:R-:W4:Y:S04]  /*0cb0*/  LDG.E R9, desc[UR8][R2.64+0x8] ;  /* 0x0000080802097981 */ /* 0x000f28000c1e1900 */
[----:B------:R0:W5:Y:S01]  /*0cc0*/  LDG.E R11, desc[UR8][R2.64+0xc] ;  /* 0x00000c08020b7981 */ /* 0x000162000c1e1900 */
[----:B------:R-:W-:Y:S01]  /*0cd0*/  UIADD3 UR4, UPT, UPT, UR4, 0x4, URZ ;  /* 0x0000000404047890 */ /* 0x000fe2000fffe0ff */
[----:B0-----:R-:W-:Y:S01]  /*0ce0*/  VIADD R2, R5, 0x2 ;  /* 0x0000000205027836 */ /* 0x001fe20000000000 */
[----:B--2---:R-:W-:-:S02]  /*0cf0*/  VIMNMX R7, PT, PT, R19, R6, !PT ;  /* 0x0000000613077248 */ /* 0x004fc40007fe0100 */
[----:B------:R-:W-:Y:S02]  /*0d00*/  ISETP.GT.AND P0, PT, R6, R19, PT ;  /* 0x000000130600720c */ /* 0x000fe40003f04270 */
[----:B---3--:R-:W-:Y:S02]  /*0d10*/  ISETP.GT.AND P1, PT, R8, R7, PT ;  /* 0x000000070800720c */ /* 0x008fe40003f24270 */
[----:B------:R-:W-:Y:S01]  /*0d20*/  VIMNMX R8, PT, PT, R7, R8, !PT ;  /* 0x0000000807087248 */ /* 0x000fe20007fe0100 */
[C---:B-1----:R-:W-:Y:S02]  /*0d30*/  IMAD R7, R5.reuse, UR6, RZ ;  /* 0x0000000605077c24 */ /* 0x042fe4000f8e02ff */
[----:B------:R-:W-:Y:S01]  /*0d40*/  VIADD R5, R5, 0x3 ;  /* 0x0000000305057836 */ /* 0x000fe20000000000 */
[----:B----4-:R-:W-:Y:S02]  /*0d50*/  ISETP.GT.AND P2, PT, R9, R8, PT ;  /* 0x000000080900720c */ /* 0x010fe40003f44270 */
[----:B------:R-:W-:-:S02]  /*0d60*/  VIMNMX R8, PT, PT, R8, R9, !PT ;  /* 0x0000000908087248 */ /* 0x000fc40007fe0100 */
[----:B------:R-:W-:Y:S02]  /*0d70*/  SEL R0, R7, R0, P0 ;  /* 0x0000000007007207 */ /* 0x000fe40000000000 */
[----:B-----5:R-:W-:Y:S01]  /*0d80*/  ISETP.GT.AND P0, PT, R11, R8, PT ;  /* 0x000000080b00720c */ /* 0x020fe20003f04270 */
[----:B------:R-:W-:Y:S01]  /*0d90*/  @P1 VIADD R0, R7, UR6 ;  /* 0x0000000607001c36 */ /* 0x000fe20008000000 */
[----:B------:R-:W-:-:S05]  /*0da0*/  VIMNMX R19, PT, PT, R8, R11, !PT ;  /* 0x0000000b08137248 */ /* 0x000fca0007fe0100 */
[----:B------:R-:W-:-:S06]  /*0db0*/  @P2 IMAD R0, R2, UR6, RZ ;  /* 0x0000000602002c24 */ /* 0x000fcc000f8e02ff */
[----:B------:R-:W-:-:S07]  /*0dc0*/  @P0 IMAD R0, R5, UR6, RZ ;  /* 0x0000000605000c24 */ /* 0x000fce000f8e02ff */
.L_x_19:
[----:B------:R-:W-:Y:S05]  /*0dd0*/  BRA.U !UP1, `(.L_x_15) ;  /* 0x00000001093c7547 */ /* 0x000fea000b800000 */
[----:B------:R-:W0:Y:S01]  /*0de0*/  LDC.64 R6, c[0x0][0x390] ;  /* 0x0000e400ff067b82 */ /* 0x000e220000000a00 */
[----:B------:R-:W1:Y:S01]  /*0df0*/  LDCU UR6, c[0x0][0x388] ;  /* 0x00007100ff0677ac */ /* 0x000e620008000800 */
[----:B------:R-:W-:Y:S01]  /*0e00*/  VIADD R5, R16, UR4 ;  /* 0x0000000410057c36 */ /* 0x000fe20008000000 */
[----:B------:R-:W-:-:S03]  /*0e10*/  UIADD3 UR5, UPT, UPT, -UR5, URZ, URZ ;  /* 0x000000ff05057290 */ /* 0x000fc6000fffe1ff */
[----:B-1----:R-:W-:-:S09]  /*0e20*/  IMAD R9, R5, UR6, RZ ;  /* 0x0000000605097c24 */ /* 0x002fd2000f8e02ff */
.L_x_20:
[----:B0-----:R-:W-:-:S06]  /*0e30*/  IMAD.WIDE R2, R5, 0x4, R6 ;  /* 0x0000000405027825 */ /* 0x001fcc00078e0206 */
[----:B------:R-:W2:Y:S01]  /*0e40*/  LDG.E R2, desc[UR8][R2.64] ;  /* 0x0000000802027981 */ /* 0x000ea2000c1e1900 */
[----:B------:R-:W-:Y:S01]  /*0e50*/  UIADD3 UR5, UPT, UPT, UR5, 0x1, URZ ;  /* 0x0000000105057890 */ /* 0x000fe2000fffe0ff */
[----:B------:R-:W-:-:S03]  /*0e60*/  IADD3 R5, PT, PT, R5, 0x1, RZ ;  /* 0x0000000105057810 */ /* 0x000fc60007ffe0ff */
[----:B------:R-:W-:Y:S01]  /*0e70*/  UISETP.NE.AND UP0, UPT, UR5, URZ, UPT ;  /* 0x000000ff0500728c */ /* 0x000fe2000bf05270 */
[CC--:B--2---:R-:W-:Y:S02]  /*0e80*/  ISETP.GT.AND P0, PT, R2.reuse, R19.reuse, PT ;  /* 0x000000130200720c */ /* 0x0c4fe40003f04270 */
[----:B------:R-:W-:Y:S02]  /*0e90*/  VIMNMX R19, PT, PT, R2, R19, !PT ;  /* 0x0000001302137248 */ /* 0x000fe40007fe0100 */
[C---:B------:R-:W-:Y:S01]  /*0ea0*/  SEL R0, R9.reuse, R0, P0 ;  /* 0x0000000009007207 */ /* 0x040fe20000000000 */
[----:B------:R-:W-:-:S03]  /*0eb0*/  VIADD R9, R9, UR6 ;  /* 0x0000000609097c36 */ /* 0x000fc60008000000 */
[----:B------:R-:W-:Y:S05]  /*0ec0*/  BRA.U UP0, `(.L_x_20) ;  /* 0xfffffffd00d87547 */ /* 0x000fea000b83ffff */
.L_x_15:
[----:B------:R-:W0:Y:S02]  /*0ed0*/  LDC R7, c[0x0][0x388] ;  /* 0x0000e200ff077b82 */ /* 0x000e240000000800 */
[----:B0-----:R-:W-:-:S13]  /*0ee0*/  ISETP.GE.AND P0, PT, R7, 0x1, PT ;  /* 0x000000010700780c */ /* 0x001fda0003f06270 */
[----:B------:R-:W-:Y:S05]  /*0ef0*/  @!P0 EXIT ;  /* 0x000000000000894d */ /* 0x000fea0003800000 */
[C---:B------:R-:W-:Y:S01]  /*0f00*/  VIADD R2, R7.reuse, 0xffffffff ;  /* 0xffffffff07027836 */ /* 0x040fe20000000000 */
[----:B------:R-:W-:Y:S01]  /*0f10*/  LOP3.LUT R24, R7, 0xf, RZ, 0xc0, !PT ;  /* 0x0000000f07187812 */ /* 0x000fe200078ec0ff */
[----:B------:R-:W-:Y:S02]  /*0f20*/  IMAD R6, R4, R7, RZ ;  /* 0x0000000704067224 */ /* 0x000fe400078e02ff */
[----:B------:R-:W-:Y:S01]  /*0f30*/  IMAD.MOV.U32 R9, RZ, RZ, RZ ;  /* 0x000000ffff097224 */ /* 0x000fe200078e00ff */
[----:B------:R-:W-:Y:S02]  /*0f40*/  ISETP.GE.U32.AND P0, PT, R2, 0xf, PT ;  /* 0x0000000f0200780c */ /* 0x000fe40003f06070 */
[----:B------:R-:W-:-:S11]  /*0f50*/  ISETP.NE.AND P1, PT, R24, RZ, PT ;  /* 0x000000ff1800720c */ /* 0x000fd60003f25270 */
[----:B------:R-:W-:Y:S05]  /*0f60*/  @!P0 BRA `(.L_x_21) ;  /* 0x0000000000d48947 */ /* 0x000fea0003800000 */
[----:B------:R-:W0:Y:S01]  /*0f70*/  LDCU.64 UR6, c[0x0][0x380] ;  /* 0x00007000ff0677ac */ /* 0x000e220008000a00 */
[----:B------:R-:W-:Y:S01]  /*0f80*/  LOP3.LUT R9, R7, 0x7ffffff0, RZ, 0xc0, !PT ;  /* 0x7ffffff007097812 */ /* 0x000fe200078ec0ff */
[----:B------:R-:W-:Y:S01]  /*0f90*/  IMAD.MOV.U32 R10, RZ, RZ, R6 ;  /* 0x000000ffff0a7224 */ /* 0x000fe200078e0006 */
[----:B------:R-:W-:Y:S01]  /*0fa0*/  MOV R8, R0 ;  /* 0x0000000000087202 */ /* 0x000fe20000000f00 */
[----:B------:R-:W1:Y:S02]  /*0fb0*/  LDCU.64 UR4, c[0x0][0x398] ;  /* 0x00007300ff0477ac */ /* 0x000e640008000a00 */
[----:B------:R-:W-:Y:S01]  /*0fc0*/  IMAD.MOV R11, RZ, RZ, -R9 ;  /* 0x000000ffff0b7224 */ /* 0x000fe200078e0a09 */
[----:B0-----:R-:W-:Y:S02]  /*0fd0*/  UIADD3 UR6, UP0, UPT, UR6, 0x40, URZ ;  /* 0x0000004006067890 */ /* 0x001fe4000ff1e0ff */
[----:B-1----:R-:W-:Y:S02]  /*0fe0*/  UIADD3 UR4, UP1, UPT, UR4, 0x40, URZ ;  /* 0x0000004004047890 */ /* 0x002fe4000ff3e0ff */
[----:B------:R-:W-:-:S02]  /*0ff0*/  UIADD3.X UR7, UPT, UPT, URZ, UR7, URZ, UP0, !UPT ;  /* 0x00000007ff077290 */ /* 0x000fc400087fe4ff */
[----:B------:R-:W-:-:S12]  /*1000*/  UIADD3.X UR5, UPT, UPT, URZ, UR5, URZ, UP1, !UPT ;  /* 0x00000005ff057290 */ /* 0x000fd80008ffe4ff */
.L_x_22:
[----:B------:R-:W-:Y:S02]  /*1010*/  IMAD.U32 R4, RZ, RZ, UR6 ;  /* 0x00000006ff047e24 */ /* 0x000fe4000f8e00ff */
[----:B------:R-:W-:Y:S02]  /*1020*/  IMAD.U32 R5, RZ, RZ, UR7 ;  /* 0x00000007ff057e24 */ /* 0x000fe4000f8e00ff */
[----:B------:R-:W-:-:S05]  /*1030*/  IMAD.WIDE R4, R8, 0x8, R4 ;  /* 0x0000000808047825 */ /* 0x000fca00078e0204 */
[----:B----4-:R-:W2:Y:S01]  /*1040*/  LDG.E.64 R12, desc[UR8][R4.64+-0x40] ;  /* 0xffffc008040c7981 */ /* 0x010ea2000c1e1b00 */
[----:B------:R-:W-:Y:S01]  /*1050*/  MOV R3, UR5 ;  /* 0x0000000500037c02 */ /* 0x000fe20008000f00 */
[----:B------:R-:W-:-:S04]  /*1060*/  IMAD.U32 R2, RZ, RZ, UR4 ;  /* 0x00000004ff027e24 */ /* 0x000fc8000f8e00ff */
[----:B------:R-:W-:-:S05]  /*1070*/  IMAD.WIDE R2, R10, 0x8, R2 ;  /* 0x000000080a027825 */ /* 0x000fca00078e0202 */
[----:B--2---:R0:W-:Y:S04]  /*1080*/  STG.E.64 desc[UR8][R2.64+-0x40], R12 ;  /* 0xffffc00c02007986 */ /* 0x0041e8000c101b08 */
[----:B------:R-:W2:Y:S04]  /*1090*/  LDG.E.64 R14, desc[UR8][R4.64+-0x38] ;  /* 0xffffc808040e7981 */ /* 0x000ea8000c1e1b00 */
[----:B--2---:R1:W-:Y:S04]  /*10a0*/  STG.E.64 desc[UR8][R2.64+-0x38], R14 ;  /* 0xffffc80e02007986 */ /* 0x0043e8000c101b08 */
[----:B------:R-:W2:Y:S04]  /*10b0*/  LDG.E.64 R16, desc[UR8][R4.64+-0x30] ;  /* 0xffffd00804107981 */ /* 0x000ea8000c1e1b00 */
[----:B--2---:R2:W-:Y:S04]  /*10c0*/  STG.E.64 desc[UR8][R2.64+-0x30], R16 ;  /* 0xffffd01002007986 */ /* 0x0045e8000c101b08 */
[----:B------:R-:W3:Y:S04]  /*10d0*/  LDG.E.64 R18, desc[UR8][R4.64+-0x28] ;  /* 0xffffd80804127981 */ /* 0x000ee8000c1e1b00 */
[----:B---3--:R3:W-:Y:S04]  /*10e0*/  STG.E.64 desc[UR8][R2.64+-0x28], R18 ;  /* 0xffffd81202007986 */ /* 0x0087e8000c101b08 */
[----:B------:R-:W4:Y:S04]  /*10f0*/  LDG.E.64 R20, desc[UR8][R4.64+-0x20] ;  /* 0xffffe00804147981 */ /* 0x000f28000c1e1b00 */
[----:B----4-:R4:W-:Y:S04]  /*1100*/  STG.E.64 desc[UR8][R2.64+-0x20], R20 ;  /* 0xffffe01402007986 */ /* 0x0109e8000c101b08 */
[----:B------:R-:W5:Y:S04]  /*1110*/  LDG.E.64 R22, desc[UR8][R4.64+-0x18] ;  /* 0xffffe80804167981 */ /* 0x000f68000c1e1b00 */
[----:B-----5:R5:W-:Y:S04]  /*1120*/  STG.E.64 desc[UR8][R2.64+-0x18], R22 ;  /* 0xffffe81602007986 */ /* 0x020be8000c101b08 */
[----:B0-----:R-:W2:Y:S04]  /*1130*/  LDG.E.64 R12, desc[UR8][R4.64+-0x10] ;  /* 0xfffff008040c7981 */ /* 0x001ea8000c1e1b00 */
[----:B--2---:R0:W-:Y:S04]  /*1140*/  STG.E.64 desc[UR8][R2.64+-0x10], R12 ;  /* 0xfffff00c02007986 */ /* 0x0041e8000c101b08 */
[----:B-1----:R-:W2:Y:S04]  /*1150*/  LDG.E.64 R14, desc[UR8][R4.64+-0x8] ;  /* 0xfffff808040e7981 */ /* 0x002ea8000c1e1b00 */
[----:B--2---:R1:W-:Y:S04]  /*1160*/  STG.E.64 desc[UR8][R2.64+-0x8], R14 ;  /* 0xfffff80e02007986 */ /* 0x0043e8000c101b08 */
[----:B------:R-:W2:Y:S04]  /*1170*/  LDG.E.64 R16, desc[UR8][R4.64] ;  /* 0x0000000804107981 */ /* 0x000ea8000c1e1b00 */
[----:B--2---:R2:W-:Y:S04]  /*1180*/  STG.E.64 desc[UR8][R2.64], R16 ;  /* 0x0000001002007986 */ /* 0x0045e8000c101b08 */
[----:B---3--:R-:W3:Y:S04]  /*1190*/  LDG.E.64 R18, desc[UR8][R4.64+0x8] ;  /* 0x0000080804127981 */ /* 0x008ee8000c1e1b00 */
[----:B---3--:R3:W-:Y:S04]  /*11a0*/  STG.E.64 desc[UR8][R2.64+0x8], R18 ;  /* 0x0000081202007986 */ /* 0x0087e8000c101b08 */
[----:B----4-:R-:W4:Y:S04]  /*11b0*/  LDG.E.64 R20, desc[UR8][R4.64+0x10] ;  /* 0x0000100804147981 */ /* 0x010f28000c1e1b00 */
[----:B----4-:R4:W-:Y:S04]  /*11c0*/  STG.E.64 desc[UR8][R2.64+0x10], R20 ;  /* 0x0000101402007986 */ /* 0x0109e8000c101b08 */
[----:B-----5:R-:W5:Y:S04]  /*11d0*/  LDG.E.64 R22, desc[UR8][R4.64+0x18] ;  /* 0x0000180804167981 */ /* 0x020f68000c1e1b00 */
[----:B-----5:R4:W-:Y:S04]  /*11e0*/  STG.E.64 desc[UR8][R2.64+0x18], R22 ;  /* 0x0000181602007986 */ /* 0x0209e8000c101b08 */
[----:B0-----:R-:W5:Y:S04]  /*11f0*/  LDG.E.64 R12, desc[UR8][R4.64+0x20] ;  /* 0x00002008040c7981 */ /* 0x001f68000c1e1b00 */
[----:B-----5:R4:W-:Y:S04]  /*1200*/  STG.E.64 desc[UR8][R2.64+0x20], R12 ;  /* 0x0000200c02007986 */ /* 0x0209e8000c101b08 */
[----:B-1----:R-:W5:Y:S04]  /*1210*/  LDG.E.64 R14, desc[UR8][R4.64+0x28] ;  /* 0x00002808040e7981 */ /* 0x002f68000c1e1b00 */
[----:B-----5:R4:W-:Y:S04]  /*1220*/  STG.E.64 desc[UR8][R2.64+0x28], R14 ;  /* 0x0000280e02007986 */ /* 0x0209e8000c101b08 */
[----:B--2---:R-:W2:Y:S01]  /*1230*/  LDG.E.64 R16, desc[UR8][R4.64+0x30] ;  /* 0x0000300804107981 */ /* 0x004ea2000c1e1b00 */
[----:B------:R-:W-:-:S05]  /*1240*/  VIADD R11, R11, 0x10 ;  /* 0x000000100b0b7836 */ /* 0x000fca0000000000 */
[----:B------:R-:W-:Y:S01]  /*1250*/  ISETP.NE.AND P0, PT, R11, RZ, PT ;  /* 0x000000ff0b00720c */ /* 0x000fe20003f05270 */
[----:B--2---:R4:W-:Y:S04]  /*1260*/  STG.E.64 desc[UR8][R2.64+0x30], R16 ;  /* 0x0000301002007986 */ /* 0x0049e8000c101b08 */
[----:B---3--:R-:W2:Y:S01]  /*1270*/  LDG.E.64 R18, desc[UR8][R4.64+0x38] ;  /* 0x0000380804127981 */ /* 0x008ea2000c1e1b00 */
[----:B------:R-:W-:Y:S02]  /*1280*/  VIADD R8, R8, 0x10 ;  /* 0x0000001008087836 */ /* 0x000fe40000000000 */
[----:B------:R-:W-:Y:S01]  /*1290*/  VIADD R10, R10, 0x10 ;  /* 0x000000100a0a7836 */ /* 0x000fe20000000000 */
[----:B--2---:R4:W-:Y:S04]  /*12a0*/  STG.E.64 desc[UR8][R2.64+0x38], R18 ;  /* 0x0000381202007986 */ /* 0x0049e8000c101b08 */
[----:B------:R-:W-:Y:S05]  /*12b0*/  @P0 BRA `(.L_x_22) ;  /* 0xfffffffc00540947 */ /* 0x000fea000383ffff */
.L_x_21:
[----:B------:R-:W-:Y:S05]  /*12c0*/  @!P1 EXIT ;  /* 0x000000000000994d */ /* 0x000fea0003800000 */
[----:B------:R-:W-:Y:S02]  /*12d0*/  ISETP.GE.U32.AND P0, PT, R24, 0x8, PT ;  /* 0x000000081800780c */ /* 0x000fe40003f06070 */
[----:B------:R-:W-:-:S04]  /*12e0*/  LOP3.LUT R8, R7, 0x7, RZ, 0xc0, !PT ;  /* 0x0000000707087812 */ /* 0x000fc800078ec0ff */
[----:B------:R-:W-:-:S07]  /*12f0*/  ISETP.NE.AND P1, PT, R8, RZ, PT ;  /* 0x000000ff0800720c */ /* 0x000fce0003f25270 */
[----:B------:R-:W-:Y:S06]  /*1300*/  @!P0 BRA `(.L_x_23) ;  /* 0x00000000005c8947 */ /* 0x000fec0003800000 */
[----:B------:R-:W0:Y:S01]  /*1310*/  LDC.64 R4, c[0x0][0x380] ;  /* 0x0000e000ff047b82 */ /* 0x000e220000000a00 */
[----:B----4-:R-:W-:-:S04]  /*1320*/  IMAD.IADD R3, R9, 0x1, R0 ;  /* 0x0000000109037824 */ /* 0x010fc800078e0200 */
[----:B0-----:R-:W-:-:S03]  /*1330*/  IMAD.WIDE R4, R3, 0x8, R4 ;  /* 0x0000000803047825 */ /* 0x001fc600078e0204 */
[----:B------:R-:W0:Y:S02]  /*1340*/  LDC.64 R2, c[0x0][0x398] ;  /* 0x0000e600ff027b82 */ /* 0x000e240000000a00 */
[----:B------:R-:W2:Y:S01]  /*1350*/  LDG.E.64 R10, desc[UR8][R4.64] ;  /* 0x00000008040a7981 */ /* 0x000ea2000c1e1b00 */
[----:B------:R-:W-:-:S05]  /*1360*/  IADD3 R13, PT, PT, R6, R9, RZ ;  /* 0x00000009060d7210 */ /* 0x000fca0007ffe0ff */
[----:B0-----:R-:W-:-:S05]  /*1370*/  IMAD.WIDE R2, R13, 0x8, R2 ;  /* 0x000000080d027825 */ /* 0x001fca00078e0202 */
[----:B--2---:R0:W-:Y:S04]  /*1380*/  STG.E.64 desc[UR8][R2.64], R10 ;  /* 0x0000000a02007986 */ /* 0x0041e8000c101b08 */
[----:B------:R-:W2:Y:S04]  /*1390*/  LDG.E.64 R12, desc[UR8][R4.64+0x8] ;  /* 0x00000808040c7981 */ /* 0x000ea8000c1e1b00 */
[----:B--2---:R1:W-:Y:S04]  /*13a0*/  STG.E.64 desc[UR8][R2.64+0x8], R12 ;  /* 0x0000080c02007986 */ /* 0x0043e8000c101b08 */
[----:B------:R-:W2:Y:S04]  /*13b0*/  LDG.E.64 R14, desc[UR8][R4.64+0x10] ;  /* 0x00001008040e7981 */ /* 0x000ea8000c1e1b00 */
[----:B--2---:R2:W-:Y:S04]  /*13c0*/  STG.E.64 desc[UR8][R2.64+0x10], R14 ;  /* 0x0000100e02007986 */ /* 0x0045e8000c101b08 */
[----:B------:R-:W3:Y:S04]  /*13d0*/  LDG.E.64 R16, desc[UR8][R4.64+0x18] ;  /* 0x0000180804107981 */ /* 0x000ee8000c1e1b00 */
[----:B---3--:R2:W-:Y:S04]  /*13e0*/  STG.E.64 desc[UR8][R2.64+0x18], R16 ;  /* 0x0000181002007986 */ /* 0x0085e8000c101b08 */
[----:B------:R-:W3:Y:S04]  /*13f0*/  LDG.E.64 R18, desc[UR8][R4.64+0x20] ;  /* 0x0000200804127981 */ /* 0x000ee8000c1e1b00 */
[----:B---3--:R2:W-:Y:S04]  /*1400*/  STG.E.64 desc[UR8][R2.64+0x20], R18 ;  /* 0x0000201202007986 */ /* 0x0085e8000c101b08 */
[----:B------:R-:W3:Y:S04]  /*1410*/  LDG.E.64 R20, desc[UR8][R4.64+0x28] ;  /* 0x0000280804147981 */ /* 0x000ee8000c1e1b00 */
[----:B---3--:R2:W-:Y:S04]  /*1420*/  STG.E.64 desc[UR8][R2.64+0x28], R20 ;  /* 0x0000281402007986 */ /* 0x0085e8000c101b08 */
[----:B0-----:R-:W3:Y:S04]  /*1430*/  LDG.E.64 R10, desc[UR8][R4.64+0x30] ;  /* 0x00003008040a7981 */ /* 0x001ee8000c1e1b00 */
[----:B---3--:R2:W-:Y:S04]  /*1440*/  STG.E.64 desc[UR8][R2.64+0x30], R10 ;  /* 0x0000300a02007986 */ /* 0x0085e8000c101b08 */
[----:B-1----:R-:W3:Y:S01]  /*1450*/  LDG.E.64 R12, desc[UR8][R4.64+0x38] ;  /* 0x00003808040c7981 */ /* 0x002ee2000c1e1b00 */
[----:B------:R-:W-:-:S03]  /*1460*/  VIADD R9, R9, 0x8 ;  /* 0x0000000809097836 */ /* 0x000fc60000000000 */
[----:B---3--:R2:W-:Y:S04]  /*1470*/  STG.E.64 desc[UR8][R2.64+0x38], R12 ;  /* 0x0000380c02007986 */ /* 0x0085e8000c101b08 */
.L_x_23:
[----:B------:R-:W-:Y:S05]  /*1480*/  @!P1 EXIT ;  /* 0x000000000000994d */ /* 0x000fea0003800000 */
[----:B------:R-:W-:Y:S02]  /*1490*/  ISETP.GE.U32.AND P0, PT, R8, 0x4, PT ;  /* 0x000000040800780c */ /* 0x000fe40003f06070 */
[----:B------:R-:W-:-:S04]  /*14a0*/  LOP3.LUT R7, R7, 0x3, RZ, 0xc0, !PT ;  /* 0x0000000307077812 */ /* 0x000fc800078ec0ff */
[----:B------:R-:W-:-:S07]  /*14b0*/  ISETP.NE.AND P1, PT, R7, RZ, PT ;  /* 0x000000ff0700720c */ /* 0x000fce0003f25270 */
[----:B------:R-:W-:Y:S06]  /*14c0*/  @!P0 BRA `(.L_x_24) ;  /* 0x00000000003c8947 */ /* 0x000fec0003800000 */
[----:B--2-4-:R-:W0:Y:S01]  /*14d0*/  LDC.64 R2, c[0x0][0x380] ;  /* 0x0000e000ff027b82 */ /* 0x014e220000000a00 */
[----:B------:R-:W-:-:S07]  /*14e0*/  IMAD.IADD R15, R9, 0x1, R0 ;  /* 0x00000001090f7824 */ /* 0x000fce00078e0200 */
[----:B------:R-:W1:Y:S01]  /*14f0*/  LDC.64 R4, c[0x0][0x398] ;  /* 0x0000e600ff047b82 */ /* 0x000e620000000a00 */
[----:B0-----:R-:W-:-:S05]  /*1500*/  IMAD.WIDE R14, R15, 0x8, R2 ;  /* 0x000000080f0e7825 */ /* 0x001fca00078e0202 */
[----:B------:R-:W2:Y:S01]  /*1510*/  LDG.E.64 R2, desc[UR8][R14.64] ;  /* 0x000000080e027981 */ /* 0x000ea2000c1e1b00 */
[----:B------:R-:W-:-:S04]  /*1520*/  IMAD.IADD R17, R6, 0x1, R9 ;  /* 0x0000000106117824 */ /* 0x000fc800078e0209 */
[----:B-1----:R-:W-:-:S05]  /*1530*/  IMAD.WIDE R16, R17, 0x8, R4 ;  /* 0x0000000811107825 */ /* 0x002fca00078e0204 */
[----:B--2---:R0:W-:Y:S04]  /*1540*/  STG.E.64 desc[UR8][R16.64], R2 ;  /* 0x0000000210007986 */ /* 0x0041e8000c101b08 */
[----:B------:R-:W2:Y:S04]  /*1550*/  LDG.E.64 R4, desc[UR8][R14.64+0x8] ;  /* 0x000008080e047981 */ /* 0x000ea8000c1e1b00 */
[----:B--2---:R0:W-:Y:S04]  /*1560*/  STG.E.64 desc[UR8][R16.64+0x8], R4 ;  /* 0x0000080410007986 */ /* 0x0041e8000c101b08 */
[----:B------:R-:W2:Y:S04]  /*1570*/  LDG.E.64 R10, desc[UR8][R14.64+0x10] ;  /* 0x000010080e0a7981 */ /* 0x000ea8000c1e1b00 */
[----:B--2---:R0:W-:Y:S04]  /*1580*/  STG.E.64 desc[UR8][R16.64+0x10], R10 ;  /* 0x0000100a10007986 */ /* 0x0041e8000c101b08 */
[----:B------:R-:W2:Y:S01]  /*1590*/  LDG.E.64 R12, desc[UR8][R14.64+0x18] ;  /* 0x000018080e0c7981 */ /* 0x000ea2000c1e1b00 */
[----:B------:R-:W-:-:S03]  /*15a0*/  IADD3 R9, PT, PT, R9, 0x4, RZ ;  /* 0x0000000409097810 */ /* 0x000fc60007ffe0ff */
[----:B--2---:R0:W-:Y:S04]  /*15b0*/  STG.E.64 desc[UR8][R16.64+0x18], R12 ;  /* 0x0000180c10007986 */ /* 0x0041e8000c101b08 */
.L_x_24:
[----:B------:R-:W-:Y:S05]  /*15c0*/  @!P1 EXIT ;  /* 0x000000000000994d */ /* 0x000fea0003800000 */
[----:B0-2---:R-:W0:Y:S01]  /*15d0*/  LDC.64 R10, c[0x0][0x398] ;  /* 0x0000e600ff0a7b82 */ /* 0x005e220000000a00 */
[----:B----4-:R-:W-:Y:S02]  /*15e0*/  IMAD.IADD R15, R6, 0x1, R9 ;  /* 0x00000001060f7824 */ /* 0x010fe400078e0209 */
[----:B------:R-:W-:Y:S02]  /*15f0*/  IMAD.IADD R9, R9, 0x1, R0 ;  /* 0x0000000109097824 */ /* 0x000fe400078e0200 */
[----:B------:R-:W-:-:S03]  /*1600*/  IMAD.MOV R7, RZ, RZ, -R7 ;  /* 0x000000ffff077224 */ /* 0x000fc600078e0a07 */
[----:B------:R-:W1:Y:S04]  /*1610*/  LDC.64 R12, c[0x0][0x380] ;  /* 0x0000e000ff0c7b82 */ /* 0x000e680000000a00 */
.L_x_25:
[----:B-12---:R-:W-:-:S06]  /*1620*/  IMAD.WIDE R4, R9, 0x8, R12 ;  /* 0x0000000809047825 */ /* 0x006fcc00078e020c */
[----:B------:R-:W2:Y:S01]  /*1630*/  LDG.E.64 R4, desc[UR8][R4.64] ;  /* 0x0000000804047981 */ /* 0x000ea2000c1e1b00 */
[----:B------:R-:W-:Y:S01]  /*1640*/  IADD3 R7, PT, PT, R7, 0x1, RZ ;  /* 0x0000000107077810 */ /* 0x000fe20007ffe0ff */
[----:B0-----:R-:W-:-:S03]  /*1650*/  IMAD.WIDE R2, R15, 0x8, R10 ;  /* 0x000000080f027825 */ /* 0x001fc600078e020a */
[----:B------:R-:W-:Y:S01]  /*1660*/  ISETP.NE.AND P0, PT, R7, RZ, PT ;  /* 0x000000ff0700720c */ /* 0x000fe20003f05270 */
[----:B------:R-:W-:Y:S02]  /*1670*/  VIADD R15, R15, 0x1 ;  /* 0x000000010f0f7836 */ /* 0x000fe40000000000 */
[----:B------:R-:W-:Y:S01]  /*1680*/  VIADD R9, R9, 0x1 ;  /* 0x0000000109097836 */ /* 0x000fe20000000000 */
[----:B--2---:R2:W-:Y:S09]  /*1690*/  STG.E.64 desc[UR8][R2.64], R4 ;  /* 0x0000000402007986 */ /* 0x0045f2000c101b08 */
[----:B------:R-:W-:Y:S05]  /*16a0*/  @P0 BRA `(.L_x_25) ;  /* 0xfffffffc00dc0947 */ /* 0x000fea000383ffff */
[----:B------:R-:W-:Y:S05]  /*16b0*/  EXIT ;  /* 0x000000000000794d */ /* 0x000fea0003800000 */
.L_x_26:
        /* <DEDUP_REMOVED lines=12> */
.L_x_28:


//--------------------- .nv.shared.reserved.0     --------------------------
	.section	.nv.shared.reserved.0,"aw",@nobits
	.weak		__nv_reservedSMEM_offset_0_alias
	.size		__nv_reservedSMEM_offset_0_alias, 0, 64
	.other		__nv_reservedSMEM_offset_0_alias,@"STO_CUDA_RESERVED_SHARED STV_DEFAULT"
__nv_reservedSMEM_offset_0_alias:
	.zero		0
	.zero		64


//--------------------- .nv.constant0._Z23selection_roulettewheelPyiPiS_Pfii --------------------------
	.section	.nv.constant0._Z23selection_roulettewheelPyiPiS_Pfii,"a",@progbits
	.sectionflags	@""
	.align	4
.nv.constant0._Z23selection_roulettewheelPyiPiS_Pfii:
	.zero		944


//--------------------- .nv.constant0._Z17selection_elitismPyiPiS_ii --------------------------
	.section	.nv.constant0._Z17selection_elitismPyiPiS_ii,"a",@progbits
	.sectionflags	@""
	.align	4
.nv.constant0._Z17selection_elitismPyiPiS_ii:
	.zero		936


//--------------------- SYMBOLS --------------------------

	.type		.nv.reservedSmem.offset0,@object
	.size		.nv.reservedSmem.offset0,0x4
